//
// Generated by NVIDIA NVVM Compiler
//
// Compiler Build ID: CL-36424714
// Cuda compilation tools, release 13.0, V13.0.88
// Based on NVVM 20.0.0
//

.version 9.0
.target sm_100
.address_size 64

	// .globl	matmul

.visible .entry matmul(
	.param .u64 .ptr .align 1 matmul_param_0,
	.param .u64 .ptr .align 1 matmul_param_1,
	.param .u64 .ptr .align 1 matmul_param_2,
	.param .u32 matmul_param_3
)
{
	.reg .pred 	%p<12>;
	.reg .b32 	%r<40>;
	.reg .b32 	%f<68>;
	.reg .b64 	%rd<67>;

	ld.param.u64 	%rd14, [matmul_param_0];
	ld.param.u64 	%rd15, [matmul_param_1];
	ld.param.u32 	%r17, [matmul_param_3];
	cvta.to.global.u64 	%rd1, %rd15;
	cvta.to.global.u64 	%rd2, %rd14;
	mov.u32 	%r18, %ctaid.y;
	mov.u32 	%r19, %ntid.y;
	mov.u32 	%r20, %tid.y;
	mad.lo.s32 	%r1, %r18, %r19, %r20;
	mov.u32 	%r21, %ctaid.x;
	mov.u32 	%r22, %ntid.x;
	mov.u32 	%r23, %tid.x;
	mad.lo.s32 	%r2, %r21, %r22, %r23;
	max.s32 	%r24, %r1, %r2;
	setp.ge.s32 	%p1, %r24, %r17;
	setp.lt.s32 	%p2, %r17, 1;
	mov.f32 	%f67, 0f00000000;
	or.pred  	%p3, %p1, %p2;
	@%p3 bra 	$L__BB0_12;
	mul.lo.s32 	%r3, %r17, %r1;
	and.b32  	%r4, %r17, 7;
	setp.lt.u32 	%p4, %r17, 8;
	mov.f32 	%f67, 0f00000000;
	mov.b32 	%r38, 0;
	@%p4 bra 	$L__BB0_4;
	and.b32  	%r38, %r17, 2147483640;
	neg.s32 	%r36, %r38;
	mul.wide.u32 	%rd16, %r17, 4;
	add.s64 	%rd3, %rd1, %rd16;
	mul.wide.u32 	%rd17, %r17, 8;
	add.s64 	%rd4, %rd1, %rd17;
	mul.wide.u32 	%rd18, %r17, 12;
	add.s64 	%rd5, %rd1, %rd18;
	mul.wide.u32 	%rd19, %r17, 16;
	add.s64 	%rd6, %rd1, %rd19;
	mul.wide.u32 	%rd20, %r17, 20;
	add.s64 	%rd7, %rd1, %rd20;
	mul.wide.u32 	%rd21, %r17, 24;
	add.s64 	%rd8, %rd1, %rd21;
	mul.wide.u32 	%rd22, %r17, 28;
	add.s64 	%rd9, %rd1, %rd22;
	mul.wide.u32 	%rd23, %r3, 4;
	add.s64 	%rd24, %rd23, %rd2;
	add.s64 	%rd66, %rd24, 16;
	mov.f32 	%f67, 0f00000000;
	mov.u32 	%r35, %r2;
$L__BB0_3:
	.pragma "nounroll";
	mul.wide.s32 	%rd25, %r35, 4;
	add.s64 	%rd26, %rd3, %rd25;
	add.s64 	%rd27, %rd4, %rd25;
	add.s64 	%rd28, %rd5, %rd25;
	add.s64 	%rd29, %rd6, %rd25;
	add.s64 	%rd30, %rd7, %rd25;
	add.s64 	%rd31, %rd8, %rd25;
	add.s64 	%rd32, %rd9, %rd25;
	add.s64 	%rd33, %rd1, %rd25;
	ld.global.f32 	%f17, [%rd66+-16];
	ld.global.f32 	%f18, [%rd33];
	fma.rn.f32 	%f19, %f17, %f18, %f67;
	ld.global.f32 	%f20, [%rd66+-12];
	ld.global.f32 	%f21, [%rd26];
	fma.rn.f32 	%f22, %f20, %f21, %f19;
	ld.global.f32 	%f23, [%rd66+-8];
	ld.global.f32 	%f24, [%rd27];
	fma.rn.f32 	%f25, %f23, %f24, %f22;
	ld.global.f32 	%f26, [%rd66+-4];
	ld.global.f32 	%f27, [%rd28];
	fma.rn.f32 	%f28, %f26, %f27, %f25;
	ld.global.f32 	%f29, [%rd66];
	ld.global.f32 	%f30, [%rd29];
	fma.rn.f32 	%f31, %f29, %f30, %f28;
	ld.global.f32 	%f32, [%rd66+4];
	ld.global.f32 	%f33, [%rd30];
	fma.rn.f32 	%f34, %f32, %f33, %f31;
	ld.global.f32 	%f35, [%rd66+8];
	ld.global.f32 	%f36, [%rd31];
	fma.rn.f32 	%f37, %f35, %f36, %f34;
	ld.global.f32 	%f38, [%rd66+12];
	ld.global.f32 	%f39, [%rd32];
	fma.rn.f32 	%f67, %f38, %f39, %f37;
	add.s32 	%r36, %r36, 8;
	shl.b32 	%r26, %r17, 3;
	add.s32 	%r35, %r35, %r26;
	add.s64 	%rd66, %rd66, 32;
	setp.ne.s32 	%p5, %r36, 0;
	@%p5 bra 	$L__BB0_3;
$L__BB0_4:
	setp.eq.s32 	%p6, %r4, 0;
	@%p6 bra 	$L__BB0_12;
	and.b32  	%r12, %r17, 3;
	setp.lt.u32 	%p7, %r4, 4;
	@%p7 bra 	$L__BB0_7;
	add.s32 	%r27, %r38, %r3;
	mul.wide.u32 	%rd34, %r27, 4;
	add.s64 	%rd35, %rd2, %rd34;
	ld.global.f32 	%f41, [%rd35];
	mad.lo.s32 	%r28, %r38, %r17, %r2;
	mul.wide.s32 	%rd36, %r28, 4;
	add.s64 	%rd37, %rd1, %rd36;
	ld.global.f32 	%f42, [%rd37];
	fma.rn.f32 	%f43, %f41, %f42, %f67;
	cvt.u64.u32 	%rd38, %r3;
	cvt.u64.u32 	%rd39, %r38;
	add.s64 	%rd40, %rd39, %rd38;
	shl.b64 	%rd41, %rd40, 2;
	add.s64 	%rd42, %rd2, %rd41;
	ld.global.f32 	%f44, [%rd42+4];
	mul.wide.u32 	%rd43, %r17, 4;
	add.s64 	%rd44, %rd37, %rd43;
	ld.global.f32 	%f45, [%rd44];
	fma.rn.f32 	%f46, %f44, %f45, %f43;
	ld.global.f32 	%f47, [%rd42+8];
	add.s64 	%rd45, %rd44, %rd43;
	ld.global.f32 	%f48, [%rd45];
	fma.rn.f32 	%f49, %f47, %f48, %f46;
	ld.global.f32 	%f50, [%rd42+12];
	add.s64 	%rd46, %rd45, %rd43;
	ld.global.f32 	%f51, [%rd46];
	fma.rn.f32 	%f67, %f50, %f51, %f49;
	add.s32 	%r38, %r38, 4;
$L__BB0_7:
	setp.eq.s32 	%p8, %r12, 0;
	@%p8 bra 	$L__BB0_12;
	setp.eq.s32 	%p9, %r12, 1;
	@%p9 bra 	$L__BB0_10;
	add.s32 	%r29, %r38, %r3;
	mul.wide.u32 	%rd47, %r29, 4;
	add.s64 	%rd48, %rd2, %rd47;
	ld.global.f32 	%f53, [%rd48];
	mad.lo.s32 	%r30, %r38, %r17, %r2;
	mul.wide.s32 	%rd49, %r30, 4;
	add.s64 	%rd50, %rd1, %rd49;
	ld.global.f32 	%f54, [%rd50];
	fma.rn.f32 	%f55, %f53, %f54, %f67;
	cvt.u64.u32 	%rd51, %r3;
	cvt.u64.u32 	%rd52, %r38;
	add.s64 	%rd53, %rd52, %rd51;
	shl.b64 	%rd54, %rd53, 2;
	add.s64 	%rd55, %rd2, %rd54;
	ld.global.f32 	%f56, [%rd55+4];
	mul.wide.u32 	%rd56, %r17, 4;
	add.s64 	%rd57, %rd50, %rd56;
	ld.global.f32 	%f57, [%rd57];
	fma.rn.f32 	%f67, %f56, %f57, %f55;
	add.s32 	%r38, %r38, 2;
$L__BB0_10:
	and.b32  	%r31, %r17, 1;
	setp.eq.b32 	%p10, %r31, 1;
	not.pred 	%p11, %p10;
	@%p11 bra 	$L__BB0_12;
	add.s32 	%r32, %r38, %r3;
	mul.wide.u32 	%rd58, %r32, 4;
	add.s64 	%rd59, %rd2, %rd58;
	ld.global.f32 	%f58, [%rd59];
	mad.lo.s32 	%r33, %r38, %r17, %r2;
	mul.wide.s32 	%rd60, %r33, 4;
	add.s64 	%rd61, %rd1, %rd60;
	ld.global.f32 	%f59, [%rd61];
	fma.rn.f32 	%f67, %f58, %f59, %f67;
$L__BB0_12:
	ld.param.u64 	%rd65, [matmul_param_2];
	cvta.to.global.u64 	%rd62, %rd65;
	mad.lo.s32 	%r34, %r17, %r1, %r2;
	mul.wide.s32 	%rd63, %r34, 4;
	add.s64 	%rd64, %rd62, %rd63;
	st.global.f32 	[%rd64], %f67;
	ret;

}
	// .globl	coulomb_kernel
.visible .entry coulomb_kernel(
	.param .u64 .ptr .align 1 coulomb_kernel_param_0,
	.param .u64 .ptr .align 1 coulomb_kernel_param_1,
	.param .u64 .ptr .align 1 coulomb_kernel_param_2,
	.param .u64 .ptr .align 1 coulomb_kernel_param_3,
	.param .u64 .ptr .align 1 coulomb_kernel_param_4,
	.param .u64 .ptr .align 1 coulomb_kernel_param_5,
	.param .u64 .ptr .align 1 coulomb_kernel_param_6,
	.param .u64 .ptr .align 1 coulomb_kernel_param_7,
	.param .u32 coulomb_kernel_param_8,
	.param .u32 coulomb_kernel_param_9
)
{
	.reg .pred 	%p<5>;
	.reg .b32 	%r<10>;
	.reg .b64 	%rd<35>;
	.reg .b64 	%fd<16>;

	ld.param.u64 	%rd9, [coulomb_kernel_param_0];
	ld.param.u64 	%rd3, [coulomb_kernel_param_2];
	ld.param.u64 	%rd5, [coulomb_kernel_param_4];
	ld.param.u64 	%rd6, [coulomb_kernel_param_5];
	ld.param.u64 	%rd7, [coulomb_kernel_param_6];
	ld.param.u32 	%r5, [coulomb_kernel_param_8];
	ld.param.u32 	%r4, [coulomb_kernel_param_9];
	cvta.to.global.u64 	%rd1, %rd9;
	mov.u32 	%r6, %ctaid.x;
	mov.u32 	%r7, %ntid.x;
	mov.u32 	%r8, %tid.x;
	mad.lo.s32 	%r1, %r6, %r7, %r8;
	div.s32 	%r2, %r1, %r5;
	rem.s32 	%r3, %r1, %r4;
	setp.ge.s32 	%p1, %r2, %r5;
	setp.lt.s32 	%p2, %r4, 0;
	or.pred  	%p3, %p2, %p1;
	@%p3 bra 	$L__BB1_4;
	ld.param.u64 	%rd33, [coulomb_kernel_param_3];
	ld.param.u64 	%rd32, [coulomb_kernel_param_1];
	cvta.to.global.u64 	%rd10, %rd32;
	cvta.to.global.u64 	%rd11, %rd5;
	cvta.to.global.u64 	%rd12, %rd3;
	cvta.to.global.u64 	%rd13, %rd6;
	cvta.to.global.u64 	%rd14, %rd33;
	cvta.to.global.u64 	%rd15, %rd7;
	mul.wide.s32 	%rd16, %r2, 8;
	add.s64 	%rd17, %rd10, %rd16;
	ld.global.f64 	%fd2, [%rd17];
	mul.wide.s32 	%rd18, %r3, 8;
	add.s64 	%rd19, %rd11, %rd18;
	ld.global.f64 	%fd3, [%rd19];
	sub.f64 	%fd4, %fd2, %fd3;
	add.s64 	%rd20, %rd12, %rd16;
	ld.global.f64 	%fd5, [%rd20];
	add.s64 	%rd21, %rd13, %rd18;
	ld.global.f64 	%fd6, [%rd21];
	sub.f64 	%fd7, %fd5, %fd6;
	add.s64 	%rd22, %rd14, %rd16;
	ld.global.f64 	%fd8, [%rd22];
	add.s64 	%rd23, %rd15, %rd18;
	ld.global.f64 	%fd9, [%rd23];
	sub.f64 	%fd10, %fd8, %fd9;
	mul.f64 	%fd11, %fd7, %fd7;
	fma.rn.f64 	%fd12, %fd4, %fd4, %fd11;
	fma.rn.f64 	%fd13, %fd10, %fd10, %fd12;
	sqrt.rn.f64 	%fd1, %fd13;
	setp.geu.f64 	%p4, %fd1, 0d3D3C25C268497682;
	@%p4 bra 	$L__BB1_3;
	mul.wide.s32 	%rd24, %r1, 8;
	add.s64 	%rd25, %rd1, %rd24;
	mov.b64 	%rd26, 0;
	st.global.u64 	[%rd25], %rd26;
$L__BB1_3:
	ld.param.u64 	%rd34, [coulomb_kernel_param_7];
	cvta.to.global.u64 	%rd27, %rd34;
	add.s64 	%rd29, %rd27, %rd16;
	ld.global.f64 	%fd14, [%rd29];
	div.rn.f64 	%fd15, %fd14, %fd1;
	mad.lo.s32 	%r9, %r2, %r4, %r3;
	mul.wide.s32 	%rd30, %r9, 8;
	add.s64 	%rd31, %rd1, %rd30;
	st.global.f64 	[%rd31], %fd15;
$L__BB1_4:
	ret;

}
	// .globl	sum_coulomb_results_kernel
.visible .entry sum_coulomb_results_kernel(
	.param .f64 sum_coulomb_results_kernel_param_0,
	.param .u64 .ptr .align 1 sum_coulomb_results_kernel_param_1,
	.param .u32 sum_coulomb_results_kernel_param_2
)
{


	ret;

}


// ===== COMPILED SASS (sm_100) =====

	.target	sm_100

	.elftype	@"ET_EXEC"


//--------------------- .note.nv.tkinfo           --------------------------
	.section	.note.nv.tkinfo,"",@"SHT_NOTE"
	.sectionflags	@"SHF_NOTE_NV_TKINFO"
	.tkinfo
        /*0018*/ 	.word	0x00000002
        /*0030*/ 	.string	""
        /*0030*/ 	.string	"ptxas"
        /*0030*/ 	.string	"Cuda compilation tools, release 13.0, V13.0.88"
        /*0030*/ 	.string	"Build cuda_13.0.r13.0/compiler.36424714_0"
        /*0030*/ 	.string	"-arch sm_100 -m 64 "



//--------------------- .note.nv.cuinfo           --------------------------
	.section	.note.nv.cuinfo,"",@"SHT_NOTE"
	.sectionflags	@"SHF_NOTE_NV_CUINFO"
        /*0018*/ 	.short	0x0002
        /*001a*/ 	.short	0x0064
        /*001c*/ 	.short	0x0082
	.zero		2


//--------------------- .nv.info                  --------------------------
	.section	.nv.info,"",@"SHT_CUDA_INFO"
	.align	4


	//----- nvinfo : EIATTR_REGCOUNT
	.align		4
        /*0000*/ 	.byte	0x04, 0x2f
        /*0002*/ 	.short	(.L_1 - .L_0)
	.align		4
.L_0:
        /*0004*/ 	.word	index@(matmul)
        /*0008*/ 	.word	0x0000001e


	//----- nvinfo : EIATTR_FRAME_SIZE
	.align		4
.L_1:
        /*000c*/ 	.byte	0x04, 0x11
        /*000e*/ 	.short	(.L_3 - .L_2)
	.align		4
.L_2:
        /*0010*/ 	.word	index@(matmul)
        /*0014*/ 	.word	0x00000000


	//----- nvinfo : EIATTR_REGCOUNT
	.align		4
.L_3:
        /*0018*/ 	.byte	0x04, 0x2f
        /*001a*/ 	.short	(.L_5 - .L_4)
	.align		4
.L_4:
        /*001c*/ 	.word	index@(coulomb_kernel)
        /*0020*/ 	.word	0x0000001a


	//----- nvinfo : EIATTR_FRAME_SIZE
	.align		4
.L_5:
        /*0024*/ 	.byte	0x04, 0x11
        /*0026*/ 	.short	(.L_7 - .L_6)
	.align		4
.L_6:
        /*0028*/ 	.word	index@($__internal_1_$__cuda_sm20_dsqrt_rn_f64_mediumpath_v1)
        /*002c*/ 	.word	0x00000000


	//----- nvinfo : EIATTR_FRAME_SIZE
	.align		4
.L_7:
        /*0030*/ 	.byte	0x04, 0x11
        /*0032*/ 	.short	(.L_9 - .L_8)
	.align		4
.L_8:
        /*0034*/ 	.word	index@($__internal_0_$__cuda_sm20_div_rn_f64_full)
        /*0038*/ 	.word	0x00000000


	//----- nvinfo : EIATTR_FRAME_SIZE
	.align		4
.L_9:
        /*003c*/ 	.byte	0x04, 0x11
        /*003e*/ 	.short	(.L_11 - .L_10)
	.align		4
.L_10:
        /*0040*/ 	.word	index@(coulomb_kernel)
        /*0044*/ 	.word	0x00000000


	//----- nvinfo : EIATTR_REGCOUNT
	.align		4
.L_11:
        /*0048*/ 	.byte	0x04, 0x2f
        /*004a*/ 	.short	(.L_13 - .L_12)
	.align		4
.L_12:
        /*004c*/ 	.word	index@(sum_coulomb_results_kernel)
        /*0050*/ 	.word	0x00000004


	//----- nvinfo : EIATTR_FRAME_SIZE
	.align		4
.L_13:
        /*0054*/ 	.byte	0x04, 0x11
        /*0056*/ 	.short	(.L_15 - .L_14)
	.align		4
.L_14:
        /*0058*/ 	.word	index@(sum_coulomb_results_kernel)
        /*005c*/ 	.word	0x00000000


	//----- nvinfo : EIATTR_MIN_STACK_SIZE
	.align		4
.L_15:
        /*0060*/ 	.byte	0x04, 0x12
        /*0062*/ 	.short	(.L_17 - .L_16)
	.align		4
.L_16:
        /*0064*/ 	.word	index@(sum_coulomb_results_kernel)
        /*0068*/ 	.word	0x00000000


	//----- nvinfo : EIATTR_MIN_STACK_SIZE
	.align		4
.L_17:
        /*006c*/ 	.byte	0x04, 0x12
        /*006e*/ 	.short	(.L_19 - .L_18)
	.align		4
.L_18:
        /*0070*/ 	.word	index@(coulomb_kernel)
        /*0074*/ 	.word	0x00000000


	//----- nvinfo : EIATTR_MIN_STACK_SIZE
	.align		4
.L_19:
        /*0078*/ 	.byte	0x04, 0x12
        /*007a*/ 	.short	(.L_21 - .L_20)
	.align		4
.L_20:
        /*007c*/ 	.word	index@(matmul)
        /*0080*/ 	.word	0x00000000
.L_21:


//--------------------- .nv.compat                --------------------------
	.section	.nv.compat,"",@"SHT_CUDA_COMPAT_INFO"
	.align	4
        /*0000*/ 	.byte	0x02, 0x09, 0x00, 0x00, 0x02, 0x02, 0x01, 0x00, 0x02, 0x05, 0x05, 0x00, 0x03, 0x07, 0x01, 0x01
        /*0010*/ 	.byte	0x02, 0x03, 0x00, 0x00, 0x02, 0x06, 0x01, 0x00, 0x04, 0x0b, 0x08, 0x00, 0x01, 0x00, 0x00, 0x00
        /*0020*/ 	.byte	0x00, 0x00, 0x00, 0x00


//--------------------- .nv.info.sum_coulomb_results_kernel --------------------------
	.section	.nv.info.sum_coulomb_results_kernel,"",@"SHT_CUDA_INFO"
	.sectionflags	@""
	.align	4


	//----- nvinfo : EIATTR_CUDA_API_VERSION
	.align		4
        /*0000*/ 	.byte	0x04, 0x37
        /*0002*/ 	.short	(.L_23 - .L_22)
.L_22:
        /*0004*/ 	.word	0x00000082


	//----- nvinfo : EIATTR_KPARAM_INFO
	.align		4
.L_23:
        /*0008*/ 	.byte	0x04, 0x17
        /*000a*/ 	.short	(.L_25 - .L_24)
.L_24:
        /*000c*/ 	.word	0x00000000
        /*0010*/ 	.short	0x0002
        /*0012*/ 	.short	0x0010
        /*0014*/ 	.byte	0x00, 0xf0, 0x11, 0x00


	//----- nvinfo : EIATTR_KPARAM_INFO
	.align		4
.L_25:
        /*0018*/ 	.byte	0x04, 0x17
        /*001a*/ 	.short	(.L_27 - .L_26)
.L_26:
        /*001c*/ 	.word	0x00000000
        /*0020*/ 	.short	0x0001
        /*0022*/ 	.short	0x0008
        /*0024*/ 	.byte	0x00, 0xf5, 0x21, 0x00


	//----- nvinfo : EIATTR_KPARAM_INFO
	.align		4
.L_27:
        /*0028*/ 	.byte	0x04, 0x17
        /*002a*/ 	.short	(.L_29 - .L_28)
.L_28:
        /*002c*/ 	.word	0x00000000
        /*0030*/ 	.short	0x0000
        /*0032*/ 	.short	0x0000
        /*0034*/ 	.byte	0x00, 0xf0, 0x21, 0x00


	//----- nvinfo : EIATTR_SPARSE_MMA_MASK
	.align		4
.L_29:
        /*0038*/ 	.byte	0x03, 0x50
        /*003a*/ 	.short	0x0000


	//----- nvinfo : EIATTR_MAXREG_COUNT
	.align		4
        /*003c*/ 	.byte	0x03, 0x1b
        /*003e*/ 	.short	0x00ff


	//----- nvinfo : EIATTR_MERCURY_ISA_VERSION
	.align		4
        /*0040*/ 	.byte	0x03, 0x5f
        /*0042*/ 	.short	0x0101


	//----- nvinfo : EIATTR_VRC_CTA_INIT_COUNT
	.align		4
        /*0044*/ 	.byte	0x02, 0x4a
	.zero		1
	.zero		1


	//----- nvinfo : EIATTR_EXIT_INSTR_OFFSETS
	.align		4
        /*0048*/ 	.byte	0x04, 0x1c
        /*004a*/ 	.short	(.L_31 - .L_30)


	//   ....[0]....
.L_30:
        /*004c*/ 	.word	0x00000010


	//----- nvinfo : EIATTR_CBANK_PARAM_SIZE
	.align		4
.L_31:
        /*0050*/ 	.byte	0x03, 0x19
        /*0052*/ 	.short	0x0014


	//----- nvinfo : EIATTR_PARAM_CBANK
	.align		4
        /*0054*/ 	.byte	0x04, 0x0a
        /*0056*/ 	.short	(.L_33 - .L_32)
	.align		4
.L_32:
        /*0058*/ 	.word	index@(.nv.constant0.sum_coulomb_results_kernel)
        /*005c*/ 	.short	0x0380
        /*005e*/ 	.short	0x0014


	//----- nvinfo : EIATTR_SW_WAR
	.align		4
.L_33:
        /*0060*/ 	.byte	0x04, 0x36
        /*0062*/ 	.short	(.L_35 - .L_34)
.L_34:
        /*0064*/ 	.word	0x00000008
.L_35:


//--------------------- .nv.info.coulomb_kernel   --------------------------
	.section	.nv.info.coulomb_kernel,"",@"SHT_CUDA_INFO"
	.sectionflags	@""
	.align	4


	//----- nvinfo : EIATTR_CUDA_API_VERSION
	.align		4
        /*0000*/ 	.byte	0x04, 0x37
        /*0002*/ 	.short	(.L_37 - .L_36)
.L_36:
        /*0004*/ 	.word	0x00000082


	//----- nvinfo : EIATTR_KPARAM_INFO
	.align		4
.L_37:
        /*0008*/ 	.byte	0x04, 0x17
        /*000a*/ 	.short	(.L_39 - .L_38)
.L_38:
        /*000c*/ 	.word	0x00000000
        /*0010*/ 	.short	0x0009
        /*0012*/ 	.short	0x0044
        /*0014*/ 	.byte	0x00, 0xf0, 0x11, 0x00


	//----- nvinfo : EIATTR_KPARAM_INFO
	.align		4
.L_39:
        /*0018*/ 	.byte	0x04, 0x17
        /*001a*/ 	.short	(.L_41 - .L_40)
.L_40:
        /*001c*/ 	.word	0x00000000
        /*0020*/ 	.short	0x0008
        /*0022*/ 	.short	0x0040
        /*0024*/ 	.byte	0x00, 0xf0, 0x11, 0x00


	//----- nvinfo : EIATTR_KPARAM_INFO
	.align		4
.L_41:
        /*0028*/ 	.byte	0x04, 0x17
        /*002a*/ 	.short	(.L_43 - .L_42)
.L_42:
        /*002c*/ 	.word	0x00000000
        /*0030*/ 	.short	0x0007
        /*0032*/ 	.short	0x0038
        /*0034*/ 	.byte	0x00, 0xf5, 0x21, 0x00


	//----- nvinfo : EIATTR_KPARAM_INFO
	.align		4
.L_43:
        /*0038*/ 	.byte	0x04, 0x17
        /*003a*/ 	.short	(.L_45 - .L_44)
.L_44:
        /*003c*/ 	.word	0x00000000
        /*0040*/ 	.short	0x0006
        /*0042*/ 	.short	0x0030
        /*0044*/ 	.byte	0x00, 0xf5, 0x21, 0x00


	//----- nvinfo : EIATTR_KPARAM_INFO
	.align		4
.L_45:
        /*0048*/ 	.byte	0x04, 0x17
        /*004a*/ 	.short	(.L_47 - .L_46)
.L_46:
        /*004c*/ 	.word	0x00000000
        /*0050*/ 	.short	0x0005
        /*0052*/ 	.short	0x0028
        /*0054*/ 	.byte	0x00, 0xf5, 0x21, 0x00


	//----- nvinfo : EIATTR_KPARAM_INFO
	.align		4
.L_47:
        /*0058*/ 	.byte	0x04, 0x17
        /*005a*/ 	.short	(.L_49 - .L_48)
.L_48:
        /*005c*/ 	.word	0x00000000
        /*0060*/ 	.short	0x0004
        /*0062*/ 	.short	0x0020
        /*0064*/ 	.byte	0x00, 0xf5, 0x21, 0x00


	//----- nvinfo : EIATTR_KPARAM_INFO
	.align		4
.L_49:
        /*0068*/ 	.byte	0x04, 0x17
        /*006a*/ 	.short	(.L_51 - .L_50)
.L_50:
        /*006c*/ 	.word	0x00000000
        /*0070*/ 	.short	0x0003
        /*0072*/ 	.short	0x0018
        /*0074*/ 	.byte	0x00, 0xf5, 0x21, 0x00


	//----- nvinfo : EIATTR_KPARAM_INFO
	.align		4
.L_51:
        /*0078*/ 	.byte	0x04, 0x17
        /*007a*/ 	.short	(.L_53 - .L_52)
.L_52:
        /*007c*/ 	.word	0x00000000
        /*0080*/ 	.short	0x0002
        /*0082*/ 	.short	0x0010
        /*0084*/ 	.byte	0x00, 0xf5, 0x21, 0x00


	//----- nvinfo : EIATTR_KPARAM_INFO
	.align		4
.L_53:
        /*0088*/ 	.byte	0x04, 0x17
        /*008a*/ 	.short	(.L_55 - .L_54)
.L_54:
        /*008c*/ 	.word	0x00000000
        /*0090*/ 	.short	0x0001
        /*0092*/ 	.short	0x0008
        /*0094*/ 	.byte	0x00, 0xf5, 0x21, 0x00


	//----- nvinfo : EIATTR_KPARAM_INFO
	.align		4
.L_55:
        /*0098*/ 	.byte	0x04, 0x17
        /*009a*/ 	.short	(.L_57 - .L_56)
.L_56:
        /*009c*/ 	.word	0x00000000
        /*00a0*/ 	.short	0x0000
        /*00a2*/ 	.short	0x0000
        /*00a4*/ 	.byte	0x00, 0xf5, 0x21, 0x00


	//----- nvinfo : EIATTR_SPARSE_MMA_MASK
	.align		4
.L_57:
        /*00a8*/ 	.byte	0x03, 0x50
        /*00aa*/ 	.short	0x0000


	//----- nvinfo : EIATTR_MAXREG_COUNT
	.align		4
        /*00ac*/ 	.byte	0x03, 0x1b
        /*00ae*/ 	.short	0x00ff


	//----- nvinfo : EIATTR_MERCURY_ISA_VERSION
	.align		4
        /*00b0*/ 	.byte	0x03, 0x5f
        /*00b2*/ 	.short	0x0101


	//----- nvinfo : EIATTR_VRC_CTA_INIT_COUNT
	.align		4
        /*00b4*/ 	.byte	0x02, 0x4a
	.zero		1
	.zero		1


	//----- nvinfo : EIATTR_EXIT_INSTR_OFFSETS
	.align		4
        /*00b8*/ 	.byte	0x04, 0x1c
        /*00ba*/ 	.short	(.L_59 - .L_58)


	//   ....[0]....
.L_58:
        /*00bc*/ 	.word	0x00000320


	//   ....[1]....
        /*00c0*/ 	.word	0x00000890


	//----- nvinfo : EIATTR_CRS_STACK_SIZE
	.align		4
.L_59:
        /*00c4*/ 	.byte	0x04, 0x1e
        /*00c6*/ 	.short	(.L_61 - .L_60)
.L_60:
        /*00c8*/ 	.word	0x00000000


	//----- nvinfo : EIATTR_CBANK_PARAM_SIZE
	.align		4
.L_61:
        /*00cc*/ 	.byte	0x03, 0x19
        /*00ce*/ 	.short	0x0048


	//----- nvinfo : EIATTR_PARAM_CBANK
	.align		4
        /*00d0*/ 	.byte	0x04, 0x0a
        /*00d2*/ 	.short	(.L_63 - .L_62)
	.align		4
.L_62:
        /*00d4*/ 	.word	index@(.nv.constant0.coulomb_kernel)
        /*00d8*/ 	.short	0x0380
        /*00da*/ 	.short	0x0048


	//----- nvinfo : EIATTR_SW_WAR
	.align		4
.L_63:
        /*00dc*/ 	.byte	0x04, 0x36
        /*00de*/ 	.short	(.L_65 - .L_64)
.L_64:
        /*00e0*/ 	.word	0x00000008
.L_65:


//--------------------- .nv.info.matmul           --------------------------
	.section	.nv.info.matmul,"",@"SHT_CUDA_INFO"
	.sectionflags	@""
	.align	4


	//----- nvinfo : EIATTR_CUDA_API_VERSION
	.align		4
        /*0000*/ 	.byte	0x04, 0x37
        /*0002*/ 	.short	(.L_67 - .L_66)
.L_66:
        /*0004*/ 	.word	0x00000082


	//----- nvinfo : EIATTR_KPARAM_INFO
	.align		4
.L_67:
        /*0008*/ 	.byte	0x04, 0x17
        /*000a*/ 	.short	(.L_69 - .L_68)
.L_68:
        /*000c*/ 	.word	0x00000000
        /*0010*/ 	.short	0x0003
        /*0012*/ 	.short	0x0018
        /*0014*/ 	.byte	0x00, 0xf0, 0x11, 0x00


	//----- nvinfo : EIATTR_KPARAM_INFO
	.align		4
.L_69:
        /*0018*/ 	.byte	0x04, 0x17
        /*001a*/ 	.short	(.L_71 - .L_70)
.L_70:
        /*001c*/ 	.word	0x00000000
        /*0020*/ 	.short	0x0002
        /*0022*/ 	.short	0x0010
        /*0024*/ 	.byte	0x00, 0xf5, 0x21, 0x00


	//----- nvinfo : EIATTR_KPARAM_INFO
	.align		4
.L_71:
        /*0028*/ 	.byte	0x04, 0x17
        /*002a*/ 	.short	(.L_73 - .L_72)
.L_72:
        /*002c*/ 	.word	0x00000000
        /*0030*/ 	.short	0x0001
        /*0032*/ 	.short	0x0008
        /*0034*/ 	.byte	0x00, 0xf5, 0x21, 0x00


	//----- nvinfo : EIATTR_KPARAM_INFO
	.align		4
.L_73:
        /*0038*/ 	.byte	0x04, 0x17
        /*003a*/ 	.short	(.L_75 - .L_74)
.L_74:
        /*003c*/ 	.word	0x00000000
        /*0040*/ 	.short	0x0000
        /*0042*/ 	.short	0x0000
        /*0044*/ 	.byte	0x00, 0xf5, 0x21, 0x00


	//----- nvinfo : EIATTR_SPARSE_MMA_MASK
	.align		4
.L_75:
        /*0048*/ 	.byte	0x03, 0x50
        /*004a*/ 	.short	0x0000


	//----- nvinfo : EIATTR_MAXREG_COUNT
	.align		4
        /*004c*/ 	.byte	0x03, 0x1b
        /*004e*/ 	.short	0x00ff


	//----- nvinfo : EIATTR_MERCURY_ISA_VERSION
	.align		4
        /*0050*/ 	.byte	0x03, 0x5f
        /*0052*/ 	.short	0x0101


	//----- nvinfo : EIATTR_VRC_CTA_INIT_COUNT
	.align		4
        /*0054*/ 	.byte	0x02, 0x4a
	.zero		1
	.zero		1


	//----- nvinfo : EIATTR_EXIT_INSTR_OFFSETS
	.align		4
        /*0058*/ 	.byte	0x04, 0x1c
        /*005a*/ 	.short	(.L_77 - .L_76)


	//   ....[0]....
.L_76:
        /*005c*/ 	.word	0x00000b00


	//----- nvinfo : EIATTR_CRS_STACK_SIZE
	.align		4
.L_77:
        /*0060*/ 	.byte	0x04, 0x1e
        /*0062*/ 	.short	(.L_79 - .L_78)
.L_78:
        /*0064*/ 	.word	0x00000000


	//----- nvinfo : EIATTR_CBANK_PARAM_SIZE
	.align		4
.L_79:
        /*0068*/ 	.byte	0x03, 0x19
        /*006a*/ 	.short	0x001c


	//----- nvinfo : EIATTR_PARAM_CBANK
	.align		4
        /*006c*/ 	.byte	0x04, 0x0a
        /*006e*/ 	.short	(.L_81 - .L_80)
	.align		4
.L_80:
        /*0070*/ 	.word	index@(.nv.constant0.matmul)
        /*0074*/ 	.short	0x0380
        /*0076*/ 	.short	0x001c


	//----- nvinfo : EIATTR_SW_WAR
	.align		4
.L_81:
        /*0078*/ 	.byte	0x04, 0x36
        /*007a*/ 	.short	(.L_83 - .L_82)
.L_82:
        /*007c*/ 	.word	0x00000008
.L_83:


//--------------------- .nv.callgraph             --------------------------
	.section	.nv.callgraph,"",@"SHT_CUDA_CALLGRAPH"
	.align	4
	.sectionentsize	8
	.align		4
        /*0000*/ 	.word	0x00000000
	.align		4
        /*0004*/ 	.word	0xffffffff
	.align		4
        /*0008*/ 	.word	0x00000000
	.align		4
        /*000c*/ 	.word	0xfffffffe
	.align		4
        /*0010*/ 	.word	0x00000000
	.align		4
        /*0014*/ 	.word	0xfffffffd
	.align		4
        /*0018*/ 	.word	0x00000000
	.align		4
        /*001c*/ 	.word	0xfffffffc


//--------------------- .text.sum_coulomb_results_kernel --------------------------
	.section	.text.sum_coulomb_results_kernel,"ax",@progbits
	.align	128
        .global         sum_coulomb_results_kernel
        .type           sum_coulomb_results_kernel,@function
        .size           sum_coulomb_results_kernel,(.L_x_23 - sum_coulomb_results_kernel)
        .other          sum_coulomb_results_kernel,@"STO_CUDA_ENTRY STV_DEFAULT"
sum_coulomb_results_kernel:
.text.sum_coulomb_results_kernel:
[----:B------:R-:W-:Y:S01]  /*0000*/  LDC R1, c[0x0][0x37c] ;  /* 0x0000df00ff017b82 */ /* 0x000fe20000000800 */
[----:B------:R-:W-:Y:S05]  /*0010*/  EXIT ;  /* 0x000000000000794d */ /* 0x000fea0003800000 */
.L_x_0:
[----:B------:R-:W-:-:S00]  /*0020*/  BRA `(.L_x_0) ;  /* 0xfffffffc00fc7947 */ /* 0x000fc0000383ffff */
[----:B------:R-:W-:-:S00]  /*0030*/  NOP ;  /* 0x0000000000007918 */ /* 0x000fc00000000000 */
        /* <DEDUP_REMOVED lines=12> */
.L_x_23:


//--------------------- .text.coulomb_kernel      --------------------------
	.section	.text.coulomb_kernel,"ax",@progbits
	.align	128
        .global         coulomb_kernel
        .type           coulomb_kernel,@function
        .size           coulomb_kernel,(.L_x_22 - coulomb_kernel)
        .other          coulomb_kernel,@"STO_CUDA_ENTRY STV_DEFAULT"
coulomb_kernel:
.text.coulomb_kernel:
[----:B------:R-:W-:Y:S08]  /*0000*/  LDC R1, c[0x0][0x37c] ;  /* 0x0000df00ff017b82 */ /* 0x000ff00000000800 */
[----:B------:R-:W0:Y:S01]  /*0010*/  LDC R4, c[0x0][0x3c0] ;  /* 0x0000f000ff047b82 */ /* 0x000e220000000800 */
[----:B------:R-:W1:Y:S07]  /*0020*/  S2R R11, SR_TID.X ;  /* 0x00000000000b7919 */ /* 0x000e6e0000002100 */
[----:B------:R-:W2:Y:S08]  /*0030*/  LDC R3, c[0x0][0x3c4] ;  /* 0x0000f100ff037b82 */ /* 0x000eb00000000800 */
[----:B------:R-:W1:Y:S01]  /*0040*/  S2UR UR4, SR_CTAID.X ;  /* 0x00000000000479c3 */ /* 0x000e620000002500 */
[----:B0-----:R-:W-:-:S07]  /*0050*/  IABS R5, R4 ;  /* 0x0000000400057213 */ /* 0x001fce0000000000 */
[----:B------:R-:W1:Y:S01]  /*0060*/  LDC R8, c[0x0][0x360] ;  /* 0x0000d800ff087b82 */ /* 0x000e620000000800 */
[----:B------:R-:W0:Y:S01]  /*0070*/  I2F.RP R2, R5 ;  /* 0x0000000500027306 */ /* 0x000e220000209400 */
[----:B--2---:R-:W-:-:S07]  /*0080*/  IABS R0, R3 ;  /* 0x0000000300007213 */ /* 0x004fce0000000000 */
[----:B------:R-:W2:Y:S08]  /*0090*/  I2F.RP R9, R0 ;  /* 0x0000000000097306 */ /* 0x000eb00000209400 */
[----:B0-----:R-:W0:Y:S08]  /*00a0*/  MUFU.RCP R2, R2 ;  /* 0x0000000200027308 */ /* 0x001e300000001000 */
[----:B--2---:R-:W-:Y:S01]  /*00b0*/  MUFU.RCP R9, R9 ;  /* 0x0000000900097308 */ /* 0x004fe20000001000 */
[----:B0-----:R-:W-:-:S02]  /*00c0*/  VIADD R6, R2, 0xffffffe ;  /* 0x0ffffffe02067836 */ /* 0x001fc40000000000 */
[----:B-1----:R-:W-:-:S05]  /*00d0*/  IMAD R2, R8, UR4, R11 ;  /* 0x0000000408027c24 */ /* 0x002fca000f8e020b */
[----:B------:R0:W1:Y:S01]  /*00e0*/  F2I.FTZ.U32.TRUNC.NTZ R7, R6 ;  /* 0x0000000600077305 */ /* 0x000062000021f000 */
[----:B------:R-:W-:Y:S01]  /*00f0*/  IABS R8, R2 ;  /* 0x0000000200087213 */ /* 0x000fe20000000000 */
[----:B0-----:R-:W-:Y:S02]  /*0100*/  IMAD.MOV.U32 R6, RZ, RZ, RZ ;  /* 0x000000ffff067224 */ /* 0x001fe400078e00ff */
[----:B-1----:R-:W-:-:S04]  /*0110*/  IMAD.MOV R10, RZ, RZ, -R7 ;  /* 0x000000ffff0a7224 */ /* 0x002fc800078e0a07 */
[----:B------:R-:W-:-:S04]  /*0120*/  IMAD R11, R10, R5, RZ ;  /* 0x000000050a0b7224 */ /* 0x000fc800078e02ff */
[----:B------:R-:W-:-:S04]  /*0130*/  IMAD.HI.U32 R6, R7, R11, R6 ;  /* 0x0000000b07067227 */ /* 0x000fc800078e0006 */
[----:B------:R-:W-:Y:S02]  /*0140*/  IMAD.MOV.U32 R11, RZ, RZ, R8 ;  /* 0x000000ffff0b7224 */ /* 0x000fe400078e0008 */
[----:B------:R-:W-:Y:S02]  /*0150*/  VIADD R7, R9, 0xffffffe ;  /* 0x0ffffffe09077836 */ /* 0x000fe40000000000 */
[----:B------:R-:W-:-:S04]  /*0160*/  IMAD.HI.U32 R8, R6, R11, RZ ;  /* 0x0000000b06087227 */ /* 0x000fc800078e00ff */
[----:B------:R-:W0:Y:S01]  /*0170*/  F2I.FTZ.U32.TRUNC.NTZ R7, R7 ;  /* 0x0000000700077305 */ /* 0x000e22000021f000 */
[----:B------:R-:W-:Y:S01]  /*0180*/  IADD3 R10, PT, PT, -R8, RZ, RZ ;  /* 0x000000ff080a7210 */ /* 0x000fe20007ffe1ff */
[----:B------:R-:W-:-:S04]  /*0190*/  IMAD.MOV.U32 R6, RZ, RZ, RZ ;  /* 0x000000ffff067224 */ /* 0x000fc800078e00ff */
[----:B------:R-:W-:-:S05]  /*01a0*/  IMAD R10, R5, R10, R11 ;  /* 0x0000000a050a7224 */ /* 0x000fca00078e020b */
[----:B------:R-:W-:Y:S01]  /*01b0*/  ISETP.GT.U32.AND P1, PT, R5, R10, PT ;  /* 0x0000000a0500720c */ /* 0x000fe20003f24070 */
[----:B0-----:R-:W-:-:S04]  /*01c0*/  IMAD.MOV R9, RZ, RZ, -R7 ;  /* 0x000000ffff097224 */ /* 0x001fc800078e0a07 */
[----:B------:R-:W-:-:S04]  /*01d0*/  IMAD R9, R9, R0, RZ ;  /* 0x0000000009097224 */ /* 0x000fc800078e02ff */
[----:B------:R-:W-:-:S04]  /*01e0*/  IMAD.HI.U32 R6, R7, R9, R6 ;  /* 0x0000000907067227 */ /* 0x000fc800078e0006 */
[----:B------:R-:W-:Y:S02]  /*01f0*/  @!P1 IMAD.IADD R10, R10, 0x1, -R5 ;  /* 0x000000010a0a9824 */ /* 0x000fe400078e0a05 */
[----:B------:R-:W-:Y:S01]  /*0200*/  @!P1 VIADD R8, R8, 0x1 ;  /* 0x0000000108089836 */ /* 0x000fe20000000000 */
[----:B------:R-:W-:Y:S01]  /*0210*/  ISETP.NE.AND P1, PT, R4, RZ, PT ;  /* 0x000000ff0400720c */ /* 0x000fe20003f25270 */
[----:B------:R-:W-:Y:S01]  /*0220*/  IMAD.HI.U32 R6, R6, R11, RZ ;  /* 0x0000000b06067227 */ /* 0x000fe200078e00ff */
[----:B------:R-:W-:Y:S02]  /*0230*/  ISETP.GE.U32.AND P0, PT, R10, R5, PT ;  /* 0x000000050a00720c */ /* 0x000fe40003f06070 */
[----:B------:R-:W-:Y:S02]  /*0240*/  LOP3.LUT R5, R2, R4, RZ, 0x3c, !PT ;  /* 0x0000000402057212 */ /* 0x000fe400078e3cff */
[----:B------:R-:W-:Y:S02]  /*0250*/  IADD3 R6, PT, PT, -R6, RZ, RZ ;  /* 0x000000ff06067210 */ /* 0x000fe40007ffe1ff */
[----:B------:R-:W-:-:S03]  /*0260*/  ISETP.GE.AND P2, PT, R5, RZ, PT ;  /* 0x000000ff0500720c */ /* 0x000fc60003f46270 */
[----:B------:R-:W-:-:S04]  /*0270*/  IMAD R7, R0, R6, R11 ;  /* 0x0000000600077224 */ /* 0x000fc800078e020b */
[----:B------:R-:W-:-:S04]  /*0280*/  @P0 VIADD R8, R8, 0x1 ;  /* 0x0000000108080836 */ /* 0x000fc80000000000 */
[----:B------:R-:W-:-:S04]  /*0290*/  IMAD.MOV.U32 R5, RZ, RZ, R8 ;  /* 0x000000ffff057224 */ /* 0x000fc800078e0008 */
[----:B------:R-:W-:Y:S01]  /*02a0*/  @!P2 IMAD.MOV R5, RZ, RZ, -R5 ;  /* 0x000000ffff05a224 */ /* 0x000fe200078e0a05 */
[-C--:B------:R-:W-:Y:S02]  /*02b0*/  @!P1 LOP3.LUT R5, RZ, R4.reuse, RZ, 0x33, !PT ;  /* 0x00000004ff059212 */ /* 0x080fe400078e33ff */
[----:B------:R-:W-:Y:S02]  /*02c0*/  ISETP.GT.U32.AND P2, PT, R0, R7, PT ;  /* 0x000000070000720c */ /* 0x000fe40003f44070 */
[----:B------:R-:W-:-:S04]  /*02d0*/  ISETP.GE.AND P0, PT, R5, R4, PT ;  /* 0x000000040500720c */ /* 0x000fc80003f06270 */
[----:B------:R-:W-:-:S07]  /*02e0*/  ISETP.LT.OR P0, PT, R3, RZ, P0 ;  /* 0x000000ff0300720c */ /* 0x000fce0000701670 */
[----:B------:R-:W-:Y:S01]  /*02f0*/  @!P2 IMAD.IADD R7, R7, 0x1, -R0 ;  /* 0x000000010707a824 */ /* 0x000fe200078e0a00 */
[----:B------:R-:W-:-:S04]  /*0300*/  ISETP.GE.AND P2, PT, R2, RZ, PT ;  /* 0x000000ff0200720c */ /* 0x000fc80003f46270 */
[----:B------:R-:W-:Y:S01]  /*0310*/  ISETP.GT.U32.AND P1, PT, R0, R7, PT ;  /* 0x000000070000720c */ /* 0x000fe20003f24070 */
[----:B------:R-:W-:-:S12]  /*0320*/  @P0 EXIT ;  /* 0x000000000000094d */ /* 0x000fd80003800000 */
[----:B------:R-:W0:Y:S01]  /*0330*/  LDC.64 R10, c[0x0][0x390] ;  /* 0x0000e400ff0a7b82 */ /* 0x000e220000000a00 */
[----:B------:R-:W-:Y:S01]  /*0340*/  ISETP.NE.AND P0, PT, R3, RZ, PT ;  /* 0x000000ff0300720c */ /* 0x000fe20003f05270 */
[----:B------:R-:W1:Y:S01]  /*0350*/  LDCU.64 UR4, c[0x0][0x358] ;  /* 0x00006b00ff0477ac */ /* 0x000e620008000a00 */
[----:B------:R-:W-:-:S05]  /*0360*/  @!P1 IADD3 R7, PT, PT, R7, -R0, RZ ;  /* 0x8000000007079210 */ /* 0x000fca0007ffe0ff */
[----:B------:R-:W2:Y:S01]  /*0370*/  LDC.64 R12, c[0x0][0x3a8] ;  /* 0x0000ea00ff0c7b82 */ /* 0x000ea20000000a00 */
[----:B------:R-:W-:-:S04]  /*0380*/  IMAD.MOV.U32 R0, RZ, RZ, R7 ;  /* 0x000000ffff007224 */ /* 0x000fc800078e0007 */
[----:B------:R-:W-:Y:S01]  /*0390*/  @!P2 IMAD.MOV R0, RZ, RZ, -R0 ;  /* 0x000000ffff00a224 */ /* 0x000fe200078e0a00 */
[----:B------:R-:W-:Y:S02]  /*03a0*/  @!P0 LOP3.LUT R0, RZ, R3, RZ, 0x33, !PT ;  /* 0x00000003ff008212 */ /* 0x000fe400078e33ff */
[----:B------:R-:W3:Y:S08]  /*03b0*/  LDC.64 R14, c[0x0][0x3a0] ;  /* 0x0000e800ff0e7b82 */ /* 0x000ef00000000a00 */
[----:B------:R-:W4:Y:S01]  /*03c0*/  LDC.64 R16, c[0x0][0x388] ;  /* 0x0000e200ff107b82 */ /* 0x000f220000000a00 */
[----:B0-----:R-:W-:-:S06]  /*03d0*/  IMAD.WIDE R10, R5, 0x8, R10 ;  /* 0x00000008050a7825 */ /* 0x001fcc00078e020a */
[----:B-1----:R-:W5:Y:S01]  /*03e0*/  LDG.E.64 R10, desc[UR4][R10.64] ;  /* 0x000000040a0a7981 */ /* 0x002f62000c1e1b00 */
[----:B------:R-:W0:Y:S01]  /*03f0*/  LDC.64 R6, c[0x0][0x398] ;  /* 0x0000e600ff067b82 */ /* 0x000e220000000a00 */
[----:B--2---:R-:W-:-:S06]  /*0400*/  IMAD.WIDE R12, R0, 0x8, R12 ;  /* 0x00000008000c7825 */ /* 0x004fcc00078e020c */
[----:B------:R-:W5:Y:S01]  /*0410*/  LDG.E.64 R12, desc[UR4][R12.64] ;  /* 0x000000040c0c7981 */ /* 0x000f62000c1e1b00 */
[----:B------:R-:W1:Y:S01]  /*0420*/  LDC.64 R8, c[0x0][0x3b0] ;  /* 0x0000ec00ff087b82 */ /* 0x000e620000000a00 */
[----:B---3--:R-:W-:-:S06]  /*0430*/  IMAD.WIDE R18, R0, 0x8, R14 ;  /* 0x0000000800127825 */ /* 0x008fcc00078e020e */
[----:B------:R-:W2:Y:S01]  /*0440*/  LDG.E.64 R18, desc[UR4][R18.64] ;  /* 0x0000000412127981 */ /* 0x000ea2000c1e1b00 */
[----:B----4-:R-:W-:-:S05]  /*0450*/  IMAD.WIDE R16, R5, 0x8, R16 ;  /* 0x0000000805107825 */ /* 0x010fca00078e0210 */
[----:B------:R-:W2:Y:S01]  /*0460*/  LDG.E.64 R14, desc[UR4][R16.64] ;  /* 0x00000004100e7981 */ /* 0x000ea2000c1e1b00 */
[----:B0-----:R-:W-:-:S06]  /*0470*/  IMAD.WIDE R20, R5, 0x8, R6 ;  /* 0x0000000805147825 */ /* 0x001fcc00078e0206 */
[----:B------:R-:W3:Y:S01]  /*0480*/  LDG.E.64 R20, desc[UR4][R20.64] ;  /* 0x0000000414147981 */ /* 0x000ee2000c1e1b00 */
[----:B-1----:R-:W-:-:S06]  /*0490*/  IMAD.WIDE R22, R0, 0x8, R8 ;  /* 0x0000000800167825 */ /* 0x002fcc00078e0208 */
[----:B------:R-:W3:Y:S01]  /*04a0*/  LDG.E.64 R22, desc[UR4][R22.64] ;  /* 0x0000000416167981 */ /* 0x000ee2000c1e1b00 */
[----:B------:R-:W-:Y:S01]  /*04b0*/  BSSY.RECONVERGENT B0, `(.L_x_1) ;  /* 0x000001b000007945 */ /* 0x000fe20003800200 */
[----:B-----5:R-:W-:-:S08]  /*04c0*/  DADD R6, R10, -R12 ;  /* 0x000000000a067229 */ /* 0x020fd0000000080c */
[----:B------:R-:W-:Y:S02]  /*04d0*/  DMUL R6, R6, R6 ;  /* 0x0000000606067228 */ /* 0x000fe40000000000 */
[----:B--2---:R-:W-:-:S08]  /*04e0*/  DADD R14, R14, -R18 ;  /* 0x000000000e0e7229 */ /* 0x004fd00000000812 */
[----:B------:R-:W-:Y:S02]  /*04f0*/  DFMA R6, R14, R14, R6 ;  /* 0x0000000e0e06722b */ /* 0x000fe40000000006 */
[----:B---3--:R-:W-:-:S08]  /*0500*/  DADD R10, R20, -R22 ;  /* 0x00000000140a7229 */ /* 0x008fd00000000816 */
[----:B------:R-:W-:-:S06]  /*0510*/  DFMA R10, R10, R10, R6 ;  /* 0x0000000a0a0a722b */ /* 0x000fcc0000000006 */
[----:B------:R-:W0:Y:S04]  /*0520*/  MUFU.RSQ64H R9, R11 ;  /* 0x0000000b00097308 */ /* 0x000e280000001c00 */
[----:B------:R-:W-:Y:S01]  /*0530*/  VIADD R8, R11, 0xfcb00000 ;  /* 0xfcb000000b087836 */ /* 0x000fe20000000000 */
[----:B------:R-:W-:Y:S01]  /*0540*/  MOV R13, 0x3fd80000 ;  /* 0x3fd80000000d7802 */ /* 0x000fe20000000f00 */
[----:B------:R-:W-:-:S04]  /*0550*/  IMAD.MOV.U32 R12, RZ, RZ, 0x0 ;  /* 0x00000000ff0c7424 */ /* 0x000fc800078e00ff */
[----:B0-----:R-:W-:-:S08]  /*0560*/  DMUL R6, R8, R8 ;  /* 0x0000000808067228 */ /* 0x001fd00000000000 */
[----:B------:R-:W-:-:S08]  /*0570*/  DFMA R6, R10, -R6, 1 ;  /* 0x3ff000000a06742b */ /* 0x000fd00000000806 */
[----:B------:R-:W-:Y:S02]  /*0580*/  DFMA R12, R6, R12, 0.5 ;  /* 0x3fe00000060c742b */ /* 0x000fe4000000000c */
[----:B------:R-:W-:-:S08]  /*0590*/  DMUL R6, R8, R6 ;  /* 0x0000000608067228 */ /* 0x000fd00000000000 */
[----:B------:R-:W-:Y:S01]  /*05a0*/  DFMA R14, R12, R6, R8 ;  /* 0x000000060c0e722b */ /* 0x000fe20000000008 */
[----:B------:R-:W-:-:S07]  /*05b0*/  ISETP.GE.U32.AND P0, PT, R8, 0x7ca00000, PT ;  /* 0x7ca000000800780c */ /* 0x000fce0003f06070 */
[----:B------:R-:W-:Y:S02]  /*05c0*/  DMUL R16, R10, R14 ;  /* 0x0000000e0a107228 */ /* 0x000fe40000000000 */
[----:B------:R-:W-:Y:S02]  /*05d0*/  VIADD R13, R15, 0xfff00000 ;  /* 0xfff000000f0d7836 */ /* 0x000fe40000000000 */
[----:B------:R-:W-:-:S04]  /*05e0*/  IMAD.MOV.U32 R12, RZ, RZ, R14 ;  /* 0x000000ffff0c7224 */ /* 0x000fc800078e000e */
[----:B------:R-:W-:-:S08]  /*05f0*/  DFMA R18, R16, -R16, R10 ;  /* 0x800000101012722b */ /* 0x000fd0000000000a */
[----:B------:R-:W-:Y:S01]  /*0600*/  DFMA R6, R18, R12, R16 ;  /* 0x0000000c1206722b */ /* 0x000fe20000000010 */
[----:B------:R-:W-:Y:S10]  /*0610*/  @!P0 BRA `(.L_x_2) ;  /* 0x0000000000108947 */ /* 0x000ff40003800000 */
[----:B------:R-:W-:-:S07]  /*0620*/  MOV R4, 0x640 ;  /* 0x0000064000047802 */ /* 0x000fce0000000f00 */
[----:B------:R-:W-:Y:S05]  /*0630*/  CALL.REL.NOINC `($__internal_1_$__cuda_sm20_dsqrt_rn_f64_mediumpath_v1) ;  /* 0x0000000800087944 */ /* 0x000fea0003c00000 */
[----:B------:R-:W-:Y:S02]  /*0640*/  IMAD.MOV.U32 R6, RZ, RZ, R3 ;  /* 0x000000ffff067224 */ /* 0x000fe400078e0003 */
[----:B------:R-:W-:-:S07]  /*0650*/  IMAD.MOV.U32 R7, RZ, RZ, R8 ;  /* 0x000000ffff077224 */ /* 0x000fce00078e0008 */
.L_x_2:
[----:B------:R-:W-:Y:S05]  /*0660*/  BSYNC.RECONVERGENT B0 ;  /* 0x0000000000007941 */ /* 0x000fea0003800200 */
.L_x_1:
[----:B------:R-:W-:Y:S01]  /*0670*/  UMOV UR6, 0x68497682 ;  /* 0x6849768200067882 */ /* 0x000fe20000000000 */
[----:B------:R-:W-:Y:S01]  /*0680*/  UMOV UR7, 0x3d3c25c2 ;  /* 0x3d3c25c200077882 */ /* 0x000fe20000000000 */
[----:B------:R-:W0:Y:S01]  /*0690*/  LDC.64 R10, c[0x0][0x3b8] ;  /* 0x0000ee00ff0a7b82 */ /* 0x000e220000000a00 */
[----:B------:R-:W-:-:S14]  /*06a0*/  DSETP.GEU.AND P0, PT, R6, UR6, PT ;  /* 0x0000000606007e2a */ /* 0x000fdc000bf0e000 */
[----:B------:R-:W1:Y:S01]  /*06b0*/  @!P0 LDC.64 R8, c[0x0][0x380] ;  /* 0x0000e000ff088b82 */ /* 0x000e620000000a00 */
[----:B0-----:R-:W-:-:S04]  /*06c0*/  IMAD.WIDE R10, R5, 0x8, R10 ;  /* 0x00000008050a7825 */ /* 0x001fc800078e020a */
[----:B-1----:R-:W-:-:S05]  /*06d0*/  @!P0 IMAD.WIDE R2, R2, 0x8, R8 ;  /* 0x0000000802028825 */ /* 0x002fca00078e0208 */
[----:B------:R0:W-:Y:S04]  /*06e0*/  @!P0 STG.E.64 desc[UR4][R2.64], RZ ;  /* 0x000000ff02008986 */ /* 0x0001e8000c101b04 */
[----:B------:R-:W2:Y:S01]  /*06f0*/  LDG.E.64 R10, desc[UR4][R10.64] ;  /* 0x000000040a0a7981 */ /* 0x000ea2000c1e1b00 */
[----:B------:R-:W1:Y:S01]  /*0700*/  MUFU.RCP64H R9, R7 ;  /* 0x0000000700097308 */ /* 0x000e620000001800 */
[----:B------:R-:W-:Y:S01]  /*0710*/  MOV R8, 0x1 ;  /* 0x0000000100087802 */ /* 0x000fe20000000f00 */
[----:B------:R-:W-:Y:S05]  /*0720*/  BSSY.RECONVERGENT B0, `(.L_x_3) ;  /* 0x0000011000007945 */ /* 0x000fea0003800200 */
[----:B-1----:R-:W-:-:S08]  /*0730*/  DFMA R12, R8, -R6, 1 ;  /* 0x3ff00000080c742b */ /* 0x002fd00000000806 */
[----:B------:R-:W-:-:S08]  /*0740*/  DFMA R12, R12, R12, R12 ;  /* 0x0000000c0c0c722b */ /* 0x000fd0000000000c */
[----:B------:R-:W-:-:S08]  /*0750*/  DFMA R12, R8, R12, R8 ;  /* 0x0000000c080c722b */ /* 0x000fd00000000008 */
[----:B------:R-:W-:-:S08]  /*0760*/  DFMA R8, R12, -R6, 1 ;  /* 0x3ff000000c08742b */ /* 0x000fd00000000806 */
[----:B------:R-:W-:-:S08]  /*0770*/  DFMA R8, R12, R8, R12 ;  /* 0x000000080c08722b */ /* 0x000fd0000000000c */
[----:B--2---:R-:W-:Y:S01]  /*0780*/  DMUL R12, R10, R8 ;  /* 0x000000080a0c7228 */ /* 0x004fe20000000000 */
[----:B------:R-:W-:-:S07]  /*0790*/  FSETP.GEU.AND P1, PT, |R11|, 6.5827683646048100446e-37, PT ;  /* 0x036000000b00780b */ /* 0x000fce0003f2e200 */
[----:B------:R-:W-:-:S08]  /*07a0*/  DFMA R14, R12, -R6, R10 ;  /* 0x800000060c0e722b */ /* 0x000fd0000000000a */
[----:B0-----:R-:W-:-:S10]  /*07b0*/  DFMA R2, R8, R14, R12 ;  /* 0x0000000e0802722b */ /* 0x001fd4000000000c */
[----:B------:R-:W-:-:S05]  /*07c0*/  FFMA R4, RZ, R7, R3 ;  /* 0x00000007ff047223 */ /* 0x000fca0000000003 */
[----:B------:R-:W-:-:S13]  /*07d0*/  FSETP.GT.AND P0, PT, |R4|, 1.469367938527859385e-39, PT ;  /* 0x001000000400780b */ /* 0x000fda0003f04200 */
[----:B------:R-:W-:Y:S05]  /*07e0*/  @P0 BRA P1, `(.L_x_4) ;  /* 0x0000000000100947 */ /* 0x000fea0000800000 */
[----:B------:R-:W-:-:S07]  /*07f0*/  MOV R4, 0x810 ;  /* 0x0000081000047802 */ /* 0x000fce0000000f00 */
[----:B------:R-:W-:Y:S05]  /*0800*/  CALL.REL.NOINC `($__internal_0_$__cuda_sm20_div_rn_f64_full) ;  /* 0x0000000000247944 */ /* 0x000fea0003c00000 */
[----:B------:R-:W-:Y:S02]  /*0810*/  IMAD.MOV.U32 R2, RZ, RZ, R12 ;  /* 0x000000ffff027224 */ /* 0x000fe400078e000c */
[----:B------:R-:W-:-:S07]  /*0820*/  IMAD.MOV.U32 R3, RZ, RZ, R13 ;  /* 0x000000ffff037224 */ /* 0x000fce00078e000d */
.L_x_4:
[----:B------:R-:W-:Y:S05]  /*0830*/  BSYNC.RECONVERGENT B0 ;  /* 0x0000000000007941 */ /* 0x000fea0003800200 */
.L_x_3:
[----:B------:R-:W0:Y:S01]  /*0840*/  LDC.64 R6, c[0x0][0x380] ;  /* 0x0000e000ff067b82 */ /* 0x000e220000000a00 */
[----:B------:R-:W1:Y:S02]  /*0850*/  LDCU UR6, c[0x0][0x3c4] ;  /* 0x00007880ff0677ac */ /* 0x000e640008000800 */
[----:B-1----:R-:W-:-:S04]  /*0860*/  IMAD R5, R5, UR6, R0 ;  /* 0x0000000605057c24 */ /* 0x002fc8000f8e0200 */
[----:B0-----:R-:W-:-:S05]  /*0870*/  IMAD.WIDE R4, R5, 0x8, R6 ;  /* 0x0000000805047825 */ /* 0x001fca00078e0206 */
[----:B------:R-:W-:Y:S01]  /*0880*/  STG.E.64 desc[UR4][R4.64], R2 ;  /* 0x0000000204007986 */ /* 0x000fe2000c101b04 */
[----:B------:R-:W-:Y:S05]  /*0890*/  EXIT ;  /* 0x000000000000794d */ /* 0x000fea0003800000 */
        .weak           $__internal_0_$__cuda_sm20_div_rn_f64_full
        .type           $__internal_0_$__cuda_sm20_div_rn_f64_full,@function
        .size           $__internal_0_$__cuda_sm20_div_rn_f64_full,($__internal_1_$__cuda_sm20_dsqrt_rn_f64_mediumpath_v1 - $__internal_0_$__cuda_sm20_div_rn_f64_full)
$__internal_0_$__cuda_sm20_div_rn_f64_full:
[C---:B------:R-:W-:Y:S01]  /*08a0*/  FSETP.GEU.AND P0, PT, |R7|.reuse, 1.469367938527859385e-39, PT ;  /* 0x001000000700780b */ /* 0x040fe20003f0e200 */
[----:B------:R-:W-:Y:S01]  /*08b0*/  IMAD.MOV.U32 R16, RZ, RZ, 0x1 ;  /* 0x00000001ff107424 */ /* 0x000fe200078e00ff */
[----:B------:R-:W-:Y:S01]  /*08c0*/  LOP3.LUT R2, R7, 0x800fffff, RZ, 0xc0, !PT ;  /* 0x800fffff07027812 */ /* 0x000fe200078ec0ff */
[----:B------:R-:W-:Y:S01]  /*08d0*/  BSSY.RECONVERGENT B1, `(.L_x_5) ;  /* 0x0000055000017945 */ /* 0x000fe20003800200 */
[C---:B------:R-:W-:Y:S02]  /*08e0*/  FSETP.GEU.AND P2, PT, |R11|.reuse, 1.469367938527859385e-39, PT ;  /* 0x001000000b00780b */ /* 0x040fe40003f4e200 */
[----:B------:R-:W-:Y:S01]  /*08f0*/  LOP3.LUT R3, R2, 0x3ff00000, RZ, 0xfc, !PT ;  /* 0x3ff0000002037812 */ /* 0x000fe200078efcff */
[----:B------:R-:W-:Y:S01]  /*0900*/  IMAD.MOV.U32 R2, RZ, RZ, R6 ;  /* 0x000000ffff027224 */ /* 0x000fe200078e0006 */
[----:B------:R-:W-:Y:S02]  /*0910*/  LOP3.LUT R12, R11, 0x7ff00000, RZ, 0xc0, !PT ;  /* 0x7ff000000b0c7812 */ /* 0x000fe400078ec0ff */
[----:B------:R-:W-:-:S03]  /*0920*/  LOP3.LUT R15, R7, 0x7ff00000, RZ, 0xc0, !PT ;  /* 0x7ff00000070f7812 */ /* 0x000fc600078ec0ff */
[----:B------:R-:W-:Y:S01]  /*0930*/  @!P0 DMUL R2, R6, 8.98846567431157953865e+307 ;  /* 0x7fe0000006028828 */ /* 0x000fe20000000000 */
[----:B------:R-:W-:-:S03]  /*0940*/  ISETP.GE.U32.AND P1, PT, R12, R15, PT ;  /* 0x0000000f0c00720c */ /* 0x000fc60003f26070 */
[----:B------:R-:W-:Y:S01]  /*0950*/  @!P2 LOP3.LUT R13, R7, 0x7ff00000, RZ, 0xc0, !PT ;  /* 0x7ff00000070da812 */ /* 0x000fe200078ec0ff */
[----:B------:R-:W-:Y:S01]  /*0960*/  @!P2 IMAD.MOV.U32 R18, RZ, RZ, RZ ;  /* 0x000000ffff12a224 */ /* 0x000fe200078e00ff */
[----:B------:R-:W0:Y:S02]  /*0970*/  MUFU.RCP64H R17, R3 ;  /* 0x0000000300117308 */ /* 0x000e240000001800 */
[----:B------:R-:W-:Y:S02]  /*0980*/  @!P2 ISETP.GE.U32.AND P3, PT, R12, R13, PT ;  /* 0x0000000d0c00a20c */ /* 0x000fe40003f66070 */
[----:B------:R-:W-:-:S04]  /*0990*/  MOV R13, 0x1ca00000 ;  /* 0x1ca00000000d7802 */ /* 0x000fc80000000f00 */
[----:B------:R-:W-:-:S04]  /*09a0*/  @!P2 SEL R19, R13, 0x63400000, !P3 ;  /* 0x634000000d13a807 */ /* 0x000fc80005800000 */
[----:B------:R-:W-:-:S04]  /*09b0*/  @!P2 LOP3.LUT R19, R19, 0x80000000, R11, 0xf8, !PT ;  /* 0x800000001313a812 */ /* 0x000fc800078ef80b */
[----:B------:R-:W-:Y:S01]  /*09c0*/  @!P2 LOP3.LUT R19, R19, 0x100000, RZ, 0xfc, !PT ;  /* 0x001000001313a812 */ /* 0x000fe200078efcff */
[----:B0-----:R-:W-:-:S08]  /*09d0*/  DFMA R8, R16, -R2, 1 ;  /* 0x3ff000001008742b */ /* 0x001fd00000000802 */
[----:B------:R-:W-:-:S08]  /*09e0*/  DFMA R8, R8, R8, R8 ;  /* 0x000000080808722b */ /* 0x000fd00000000008 */
[----:B------:R-:W-:Y:S01]  /*09f0*/  DFMA R16, R16, R8, R16 ;  /* 0x000000081010722b */ /* 0x000fe20000000010 */
[----:B------:R-:W-:Y:S01]  /*0a00*/  SEL R9, R13, 0x63400000, !P1 ;  /* 0x634000000d097807 */ /* 0x000fe20004800000 */
[----:B------:R-:W-:-:S03]  /*0a10*/  IMAD.MOV.U32 R8, RZ, RZ, R10 ;  /* 0x000000ffff087224 */ /* 0x000fc600078e000a */
[----:B------:R-:W-:-:S03]  /*0a20*/  LOP3.LUT R9, R9, 0x800fffff, R11, 0xf8, !PT ;  /* 0x800fffff09097812 */ /* 0x000fc600078ef80b */
[----:B------:R-:W-:-:S03]  /*0a30*/  DFMA R20, R16, -R2, 1 ;  /* 0x3ff000001014742b */ /* 0x000fc60000000802 */
[----:B------:R-:W-:-:S05]  /*0a40*/  @!P2 DFMA R8, R8, 2, -R18 ;  /* 0x400000000808a82b */ /* 0x000fca0000000812 */
[----:B------:R-:W-:Y:S01]  /*0a50*/  DFMA R16, R16, R20, R16 ;  /* 0x000000141010722b */ /* 0x000fe20000000010 */
[----:B------:R-:W-:Y:S02]  /*0a60*/  IMAD.MOV.U32 R21, RZ, RZ, R12 ;  /* 0x000000ffff157224 */ /* 0x000fe400078e000c */
[----:B------:R-:W-:Y:S01]  /*0a70*/  IMAD.MOV.U32 R20, RZ, RZ, R15 ;  /* 0x000000ffff147224 */ /* 0x000fe200078e000f */
[----:B------:R-:W-:Y:S02]  /*0a80*/  @!P0 LOP3.LUT R20, R3, 0x7ff00000, RZ, 0xc0, !PT ;  /* 0x7ff0000003148812 */ /* 0x000fe400078ec0ff */
[----:B------:R-:W-:Y:S02]  /*0a90*/  @!P2 LOP3.LUT R21, R9, 0x7ff00000, RZ, 0xc0, !PT ;  /* 0x7ff000000915a812 */ /* 0x000fe400078ec0ff */
[----:B------:R-:W-:Y:S01]  /*0aa0*/  DMUL R18, R16, R8 ;  /* 0x0000000810127228 */ /* 0x000fe20000000000 */
[----:B------:R-:W-:Y:S01]  /*0ab0*/  VIADD R23, R20, 0xffffffff ;  /* 0xffffffff14177836 */ /* 0x000fe20000000000 */
[----:B------:R-:W-:-:S04]  /*0ac0*/  IADD3 R22, PT, PT, R21, -0x1, RZ ;  /* 0xffffffff15167810 */ /* 0x000fc80007ffe0ff */
[----:B------:R-:W-:Y:S02]  /*0ad0*/  ISETP.GT.U32.AND P0, PT, R22, 0x7feffffe, PT ;  /* 0x7feffffe1600780c */ /* 0x000fe40003f04070 */
[----:B------:R-:W-:Y:S02]  /*0ae0*/  DFMA R14, R18, -R2, R8 ;  /* 0x80000002120e722b */ /* 0x000fe40000000008 */
[----:B------:R-:W-:-:S06]  /*0af0*/  ISETP.GT.U32.OR P0, PT, R23, 0x7feffffe, P0 ;  /* 0x7feffffe1700780c */ /* 0x000fcc0000704470 */
[----:B------:R-:W-:-:S07]  /*0b00*/  DFMA R14, R16, R14, R18 ;  /* 0x0000000e100e722b */ /* 0x000fce0000000012 */
[----:B------:R-:W-:Y:S05]  /*0b10*/  @P0 BRA `(.L_x_6) ;  /* 0x00000000006c0947 */ /* 0x000fea0003800000 */
[----:B------:R-:W-:-:S04]  /*0b20*/  LOP3.LUT R11, R7, 0x7ff00000, RZ, 0xc0, !PT ;  /* 0x7ff00000070b7812 */ /* 0x000fc800078ec0ff */
[CC--:B------:R-:W-:Y:S02]  /*0b30*/  VIADDMNMX R10, R12.reuse, -R11.reuse, 0xb9600000, !PT ;  /* 0xb96000000c0a7446 */ /* 0x0c0fe4000780090b */
[----:B------:R-:W-:Y:S02]  /*0b40*/  ISETP.GE.U32.AND P0, PT, R12, R11, PT ;  /* 0x0000000b0c00720c */ /* 0x000fe40003f06070 */
[----:B------:R-:W-:Y:S02]  /*0b50*/  VIMNMX R10, PT, PT, R10, 0x46a00000, PT ;  /* 0x46a000000a0a7848 */ /* 0x000fe40003fe0100 */
[----:B------:R-:W-:-:S05]  /*0b60*/  SEL R13, R13, 0x63400000, !P0 ;  /* 0x634000000d0d7807 */ /* 0x000fca0004000000 */
[----:B------:R-:W-:Y:S02]  /*0b70*/  IMAD.IADD R16, R10, 0x1, -R13 ;  /* 0x000000010a107824 */ /* 0x000fe400078e0a0d */
[----:B------:R-:W-:Y:S02]  /*0b80*/  IMAD.MOV.U32 R10, RZ, RZ, RZ ;  /* 0x000000ffff0a7224 */ /* 0x000fe400078e00ff */
[----:B------:R-:W-:-:S06]  /*0b90*/  VIADD R11, R16, 0x7fe00000 ;  /* 0x7fe00000100b7836 */ /* 0x000fcc0000000000 */
[----:B------:R-:W-:-:S10]  /*0ba0*/  DMUL R12, R14, R10 ;  /* 0x0000000a0e0c7228 */ /* 0x000fd40000000000 */
[----:B------:R-:W-:-:S13]  /*0bb0*/  FSETP.GTU.AND P0, PT, |R13|, 1.469367938527859385e-39, PT ;  /* 0x001000000d00780b */ /* 0x000fda0003f0c200 */
[----:B------:R-:W-:Y:S05]  /*0bc0*/  @P0 BRA `(.L_x_7) ;  /* 0x0000000000940947 */ /* 0x000fea0003800000 */
[----:B------:R-:W-:Y:S01]  /*0bd0*/  DFMA R2, R14, -R2, R8 ;  /* 0x800000020e02722b */ /* 0x000fe20000000008 */
[----:B------:R-:W-:-:S09]  /*0be0*/  MOV R10, RZ ;  /* 0x000000ff000a7202 */ /* 0x000fd20000000f00 */
[C---:B------:R-:W-:Y:S02]  /*0bf0*/  FSETP.NEU.AND P0, PT, R3.reuse, RZ, PT ;  /* 0x000000ff0300720b */ /* 0x040fe40003f0d000 */
[----:B------:R-:W-:-:S04]  /*0c00*/  LOP3.LUT R7, R3, 0x80000000, R7, 0x48, !PT ;  /* 0x8000000003077812 */ /* 0x000fc800078e4807 */
[----:B------:R-:W-:-:S07]  /*0c10*/  LOP3.LUT R11, R7, R11, RZ, 0xfc, !PT ;  /* 0x0000000b070b7212 */ /* 0x000fce00078efcff */
[----:B------:R-:W-:Y:S05]  /*0c20*/  @!P0 BRA `(.L_x_7) ;  /* 0x00000000007c8947 */ /* 0x000fea0003800000 */
[----:B------:R-:W-:Y:S01]  /*0c30*/  IMAD.MOV R3, RZ, RZ, -R16 ;  /* 0x000000ffff037224 */ /* 0x000fe200078e0a10 */
[----:B------:R-:W-:Y:S01]  /*0c40*/  DMUL.RP R10, R14, R10 ;  /* 0x0000000a0e0a7228 */ /* 0x000fe20000008000 */
[----:B------:R-:W-:-:S06]  /*0c50*/  IMAD.MOV.U32 R2, RZ, RZ, RZ ;  /* 0x000000ffff027224 */ /* 0x000fcc00078e00ff */
[----:B------:R-:W-:-:S03]  /*0c60*/  DFMA R2, R12, -R2, R14 ;  /* 0x800000020c02722b */ /* 0x000fc6000000000e */
[----:B------:R-:W-:-:S03]  /*0c70*/  LOP3.LUT R7, R11, R7, RZ, 0x3c, !PT ;  /* 0x000000070b077212 */ /* 0x000fc600078e3cff */
[----:B------:R-:W-:-:S04]  /*0c80*/  IADD3 R2, PT, PT, -R16, -0x43300000, RZ ;  /* 0xbcd0000010027810 */ /* 0x000fc80007ffe1ff */
[----:B------:R-:W-:-:S04]  /*0c90*/  FSETP.NEU.AND P0, PT, |R3|, R2, PT ;  /* 0x000000020300720b */ /* 0x000fc80003f0d200 */
[----:B------:R-:W-:Y:S02]  /*0ca0*/  FSEL R12, R10, R12, !P0 ;  /* 0x0000000c0a0c7208 */ /* 0x000fe40004000000 */
[----:B------:R-:W-:Y:S01]  /*0cb0*/  FSEL R13, R7, R13, !P0 ;  /* 0x0000000d070d7208 */ /* 0x000fe20004000000 */
[----:B------:R-:W-:Y:S06]  /*0cc0*/  BRA `(.L_x_7) ;  /* 0x0000000000547947 */ /* 0x000fec0003800000 */
.L_x_6:
[----:B------:R-:W-:-:S14]  /*0cd0*/  DSETP.NAN.AND P0, PT, R10, R10, PT ;  /* 0x0000000a0a00722a */ /* 0x000fdc0003f08000 */
[----:B------:R-:W-:Y:S05]  /*0ce0*/  @P0 BRA `(.L_x_8) ;  /* 0x0000000000440947 */ /* 0x000fea0003800000 */
[----:B------:R-:W-:-:S14]  /*0cf0*/  DSETP.NAN.AND P0, PT, R6, R6, PT ;  /* 0x000000060600722a */ /* 0x000fdc0003f08000 */
[----:B------:R-:W-:Y:S05]  /*0d00*/  @P0 BRA `(.L_x_9) ;  /* 0x0000000000300947 */ /* 0x000fea0003800000 */
[----:B------:R-:W-:Y:S01]  /*0d10*/  ISETP.NE.AND P0, PT, R21, R20, PT ;  /* 0x000000141500720c */ /* 0x000fe20003f05270 */
[----:B------:R-:W-:Y:S02]  /*0d20*/  IMAD.MOV.U32 R12, RZ, RZ, 0x0 ;  /* 0x00000000ff0c7424 */ /* 0x000fe400078e00ff */
[----:B------:R-:W-:-:S10]  /*0d30*/  IMAD.MOV.U32 R13, RZ, RZ, -0x80000 ;  /* 0xfff80000ff0d7424 */ /* 0x000fd400078e00ff */
[----:B------:R-:W-:Y:S05]  /*0d40*/  @!P0 BRA `(.L_x_7) ;  /* 0x0000000000348947 */ /* 0x000fea0003800000 */
[----:B------:R-:W-:Y:S02]  /*0d50*/  ISETP.NE.AND P0, PT, R21, 0x7ff00000, PT ;  /* 0x7ff000001500780c */ /* 0x000fe40003f05270 */
[----:B------:R-:W-:Y:S02]  /*0d60*/  LOP3.LUT R13, R11, 0x80000000, R7, 0x48, !PT ;  /* 0x800000000b0d7812 */ /* 0x000fe400078e4807 */
[----:B------:R-:W-:-:S13]  /*0d70*/  ISETP.EQ.OR P0, PT, R20, RZ, !P0 ;  /* 0x000000ff1400720c */ /* 0x000fda0004702670 */
[----:B------:R-:W-:Y:S02]  /*0d80*/  @P0 LOP3.LUT R2, R13, 0x7ff00000, RZ, 0xfc, !PT ;  /* 0x7ff000000d020812 */ /* 0x000fe400078efcff */
[----:B------:R-:W-:Y:S01]  /*0d90*/  @!P0 MOV R12, RZ ;  /* 0x000000ff000c8202 */ /* 0x000fe20000000f00 */
[----:B------:R-:W-:Y:S02]  /*0da0*/  @P0 IMAD.MOV.U32 R12, RZ, RZ, RZ ;  /* 0x000000ffff0c0224 */ /* 0x000fe400078e00ff */
[----:B------:R-:W-:Y:S01]  /*0db0*/  @P0 IMAD.MOV.U32 R13, RZ, RZ, R2 ;  /* 0x000000ffff0d0224 */ /* 0x000fe200078e0002 */
[----:B------:R-:W-:Y:S06]  /*0dc0*/  BRA `(.L_x_7) ;  /* 0x0000000000147947 */ /* 0x000fec0003800000 */
.L_x_9:
[----:B------:R-:W-:Y:S01]  /*0dd0*/  LOP3.LUT R13, R7, 0x80000, RZ, 0xfc, !PT ;  /* 0x00080000070d7812 */ /* 0x000fe200078efcff */
[----:B------:R-:W-:Y:S01]  /*0de0*/  IMAD.MOV.U32 R12, RZ, RZ, R6 ;  /* 0x000000ffff0c7224 */ /* 0x000fe200078e0006 */
[----:B------:R-:W-:Y:S06]  /*0df0*/  BRA `(.L_x_7) ;  /* 0x0000000000087947 */ /* 0x000fec0003800000 */
.L_x_8:
[----:B------:R-:W-:Y:S01]  /*0e00*/  LOP3.LUT R13, R11, 0x80000, RZ, 0xfc, !PT ;  /* 0x000800000b0d7812 */ /* 0x000fe200078efcff */
[----:B------:R-:W-:-:S07]  /*0e10*/  IMAD.MOV.U32 R12, RZ, RZ, R10 ;  /* 0x000000ffff0c7224 */ /* 0x000fce00078e000a */
.L_x_7:
[----:B------:R-:W-:Y:S05]  /*0e20*/  BSYNC.RECONVERGENT B1 ;  /* 0x0000000000017941 */ /* 0x000fea0003800200 */
.L_x_5:
[----:B------:R-:W-:Y:S01]  /*0e30*/  MOV R2, R4 ;  /* 0x0000000400027202 */ /* 0x000fe20000000f00 */
[----:B------:R-:W-:-:S04]  /*0e40*/  IMAD.MOV.U32 R3, RZ, RZ, 0x0 ;  /* 0x00000000ff037424 */ /* 0x000fc800078e00ff */
[----:B------:R-:W-:Y:S05]  /*0e50*/  RET.REL.NODEC R2 `(coulomb_kernel) ;  /* 0xfffffff002687950 */ /* 0x000fea0003c3ffff */
        .weak           $__internal_1_$__cuda_sm20_dsqrt_rn_f64_mediumpath_v1
        .type           $__internal_1_$__cuda_sm20_dsqrt_rn_f64_mediumpath_v1,@function
        .size           $__internal_1_$__cuda_sm20_dsqrt_rn_f64_mediumpath_v1,(.L_x_22 - $__internal_1_$__cuda_sm20_dsqrt_rn_f64_mediumpath_v1)
$__internal_1_$__cuda_sm20_dsqrt_rn_f64_mediumpath_v1:
[----:B------:R-:W-:Y:S01]  /*0e60*/  ISETP.GE.U32.AND P0, PT, R8, -0x3400000, PT ;  /* 0xfcc000000800780c */ /* 0x000fe20003f06070 */
[----:B------:R-:W-:Y:S01]  /*0e70*/  BSSY.RECONVERGENT B1, `(.L_x_10) ;  /* 0x0000028000017945 */ /* 0x000fe20003800200 */
[----:B------:R-:W-:Y:S01]  /*0e80*/  IMAD.MOV.U32 R12, RZ, RZ, R14 ;  /* 0x000000ffff0c7224 */ /* 0x000fe200078e000e */
[----:B------:R-:W-:Y:S01]  /*0e90*/  MOV R6, R18 ;  /* 0x0000001200067202 */ /* 0x000fe20000000f00 */
[----:B------:R-:W-:Y:S02]  /*0ea0*/  IMAD.MOV.U32 R8, RZ, RZ, R10 ;  /* 0x000000ffff087224 */ /* 0x000fe400078e000a */
[----:B------:R-:W-:Y:S02]  /*0eb0*/  IMAD.MOV.U32 R9, RZ, RZ, R11 ;  /* 0x000000ffff097224 */ /* 0x000fe400078e000b */
[----:B------:R-:W-:-:S05]  /*0ec0*/  IMAD.MOV.U32 R7, RZ, RZ, R19 ;  /* 0x000000ffff077224 */ /* 0x000fca00078e0013 */
[----:B------:R-:W-:Y:S05]  /*0ed0*/  @!P0 BRA `(.L_x_11) ;  /* 0x0000000000208947 */ /* 0x000fea0003800000 */
[----:B------:R-:W-:-:S10]  /*0ee0*/  DFMA.RM R6, R6, R12, R16 ;  /* 0x0000000c0606722b */ /* 0x000fd40000004010 */
[----:B------:R-:W-:-:S05]  /*0ef0*/  IADD3 R10, P0, PT, R6, 0x1, RZ ;  /* 0x00000001060a7810 */ /* 0x000fca0007f1e0ff */
[----:B------:R-:W-:-:S06]  /*0f00*/  IMAD.X R11, RZ, RZ, R7, P0 ;  /* 0x000000ffff0b7224 */ /* 0x000fcc00000e0607 */
[----:B------:R-:W-:-:S08]  /*0f10*/  DFMA.RP R8, -R6, R10, R8 ;  /* 0x0000000a0608722b */ /* 0x000fd00000008108 */
[----:B------:R-:W-:-:S06]  /*0f20*/  DSETP.GT.AND P0, PT, R8, RZ, PT ;  /* 0x000000ff0800722a */ /* 0x000fcc0003f04000 */
[----:B------:R-:W-:Y:S02]  /*0f30*/  FSEL R6, R10, R6, P0 ;  /* 0x000000060a067208 */ /* 0x000fe40000000000 */
[----:B------:R-:W-:Y:S01]  /*0f40*/  FSEL R7, R11, R7, P0 ;  /* 0x000000070b077208 */ /* 0x000fe20000000000 */
[----:B------:R-:W-:Y:S06]  /*0f50*/  BRA `(.L_x_12) ;  /* 0x0000000000647947 */ /* 0x000fec0003800000 */
.L_x_11:
[----:B------:R-:W-:-:S14]  /*0f60*/  DSETP.NE.AND P0, PT, R8, RZ, PT ;  /* 0x000000ff0800722a */ /* 0x000fdc0003f05000 */
[----:B------:R-:W-:Y:S05]  /*0f70*/  @!P0 BRA `(.L_x_13) ;  /* 0x0000000000588947 */ /* 0x000fea0003800000 */
[----:B------:R-:W-:-:S13]  /*0f80*/  ISETP.GE.AND P0, PT, R9, RZ, PT ;  /* 0x000000ff0900720c */ /* 0x000fda0003f06270 */
[----:B------:R-:W-:Y:S02]  /*0f90*/  @!P0 IMAD.MOV.U32 R6, RZ, RZ, 0x0 ;  /* 0x00000000ff068424 */ /* 0x000fe400078e00ff */
[----:B------:R-:W-:Y:S01]  /*0fa0*/  @!P0 IMAD.MOV.U32 R7, RZ, RZ, -0x80000 ;  /* 0xfff80000ff078424 */ /* 0x000fe200078e00ff */
[----:B------:R-:W-:Y:S06]  /*0fb0*/  @!P0 BRA `(.L_x_12) ;  /* 0x00000000004c8947 */ /* 0x000fec0003800000 */
[----:B------:R-:W-:-:S13]  /*0fc0*/  ISETP.GT.AND P0, PT, R9, 0x7fefffff, PT ;  /* 0x7fefffff0900780c */ /* 0x000fda0003f04270 */
[----:B------:R-:W-:Y:S05]  /*0fd0*/  @P0 BRA `(.L_x_13) ;  /* 0x0000000000400947 */ /* 0x000fea0003800000 */
[----:B------:R-:W-:Y:S01]  /*0fe0*/  DMUL R6, R8, 8.11296384146066816958e+31 ;  /* 0x4690000008067828 */ /* 0x000fe20000000000 */
[----:B------:R-:W-:Y:S01]  /*0ff0*/  IMAD.MOV.U32 R12, RZ, RZ, 0x0 ;  /* 0x00000000ff0c7424 */ /* 0x000fe200078e00ff */
[----:B------:R-:W-:Y:S01]  /*1000*/  MOV R8, RZ ;  /* 0x000000ff00087202 */ /* 0x000fe20000000f00 */
[----:B------:R-:W-:-:S03]  /*1010*/  IMAD.MOV.U32 R13, RZ, RZ, 0x3fd80000 ;  /* 0x3fd80000ff0d7424 */ /* 0x000fc600078e00ff */
[----:B------:R-:W0:Y:S02]  /*1020*/  MUFU.RSQ64H R9, R7 ;  /* 0x0000000700097308 */ /* 0x000e240000001c00 */
[----:B0-----:R-:W-:-:S08]  /*1030*/  DMUL R10, R8, R8 ;  /* 0x00000008080a7228 */ /* 0x001fd00000000000 */
[----:B------:R-:W-:-:S08]  /*1040*/  DFMA R10, R6, -R10, 1 ;  /* 0x3ff00000060a742b */ /* 0x000fd0000000080a */
[----:B------:R-:W-:Y:S02]  /*1050*/  DFMA R12, R10, R12, 0.5 ;  /* 0x3fe000000a0c742b */ /* 0x000fe4000000000c */
[----:B------:R-:W-:-:S08]  /*1060*/  DMUL R10, R8, R10 ;  /* 0x0000000a080a7228 */ /* 0x000fd00000000000 */
[----:B------:R-:W-:-:S08]  /*1070*/  DFMA R10, R12, R10, R8 ;  /* 0x0000000a0c0a722b */ /* 0x000fd00000000008 */
[----:B------:R-:W-:Y:S02]  /*1080*/  DMUL R8, R6, R10 ;  /* 0x0000000a06087228 */ /* 0x000fe40000000000 */
[----:B------:R-:W-:-:S06]  /*1090*/  VIADD R11, R11, 0xfff00000 ;  /* 0xfff000000b0b7836 */ /* 0x000fcc0000000000 */
[----:B------:R-:W-:-:S08]  /*10a0*/  DFMA R12, R8, -R8, R6 ;  /* 0x80000008080c722b */ /* 0x000fd00000000006 */
[----:B------:R-:W-:-:S10]  /*10b0*/  DFMA R6, R10, R12, R8 ;  /* 0x0000000c0a06722b */ /* 0x000fd40000000008 */
[----:B------:R-:W-:Y:S01]  /*10c0*/  VIADD R7, R7, 0xfcb00000 ;  /* 0xfcb0000007077836 */ /* 0x000fe20000000000 */
[----:B------:R-:W-:Y:S06]  /*10d0*/  BRA `(.L_x_12) ;  /* 0x0000000000047947 */ /* 0x000fec0003800000 */
.L_x_13:
[----:B------:R-:W-:-:S11]  /*10e0*/  DADD R6, R8, R8 ;  /* 0x0000000008067229 */ /* 0x000fd60000000008 */
.L_x_12:
[----:B------:R-:W-:Y:S05]  /*10f0*/  BSYNC.RECONVERGENT B1 ;  /* 0x0000000000017941 */ /* 0x000fea0003800200 */
.L_x_10:
[----:B------:R-:W-:Y:S01]  /*1100*/  MOV R3, R6 ;  /* 0x0000000600037202 */ /* 0x000fe20000000f00 */
[----:B------:R-:W-:Y:S02]  /*1110*/  IMAD.MOV.U32 R8, RZ, RZ, R7 ;  /* 0x000000ffff087224 */ /* 0x000fe400078e0007 */
[----:B------:R-:W-:Y:S02]  /*1120*/  IMAD.MOV.U32 R6, RZ, RZ, R4 ;  /* 0x000000ffff067224 */ /* 0x000fe400078e0004 */
[----:B------:R-:W-:-:S04]  /*1130*/  IMAD.MOV.U32 R7, RZ, RZ, 0x0 ;  /* 0x00000000ff077424 */ /* 0x000fc800078e00ff */
[----:B------:R-:W-:Y:S05]  /*1140*/  RET.REL.NODEC R6 `(coulomb_kernel) ;  /* 0xffffffec06ac7950 */ /* 0x000fea0003c3ffff */
.L_x_14:
        /* <DEDUP_REMOVED lines=11> */
.L_x_22:


//--------------------- .text.matmul              --------------------------
	.section	.text.matmul,"ax",@progbits
	.align	128
        .global         matmul
        .type           matmul,@function
        .size           matmul,(.L_x_25 - matmul)
        .other          matmul,@"STO_CUDA_ENTRY STV_DEFAULT"
matmul:
.text.matmul:
[----:B------:R-:W-:Y:S01]  /*0000*/  LDC R1, c[0x0][0x37c] ;  /* 0x0000df00ff017b82 */ /* 0x000fe20000000800 */
[----:B------:R-:W0:Y:S07]  /*0010*/  S2R R3, SR_TID.Y ;  /* 0x0000000000037919 */ /* 0x000e2e0000002200 */
[----:B------:R-:W0:Y:S01]  /*0020*/  LDC R0, c[0x0][0x364] ;  /* 0x0000d900ff007b82 */ /* 0x000e220000000800 */
[----:B------:R-:W1:Y:S01]  /*0030*/  LDCU UR18, c[0x0][0x398] ;  /* 0x00007300ff1277ac */ /* 0x000e620008000800 */
[----:B------:R-:W-:Y:S01]  /*0040*/  BSSY.RECONVERGENT B0, `(.L_x_15) ;  /* 0x00000a7000007945 */ /* 0x000fe20003800200 */
[----:B------:R-:W2:Y:S01]  /*0050*/  S2R R2, SR_TID.X ;  /* 0x0000000000027919 */ /* 0x000ea20000002100 */
[----:B------:R-:W-:Y:S01]  /*0060*/  HFMA2 R12, -RZ, RZ, 0, 0 ;  /* 0x00000000ff0c7431 */ /* 0x000fe200000001ff */
[----:B------:R-:W3:Y:S03]  /*0070*/  LDCU.64 UR16, c[0x0][0x358] ;  /* 0x00006b00ff1077ac */ /* 0x000ee60008000a00 */
[----:B------:R-:W0:Y:S08]  /*0080*/  S2UR UR4, SR_CTAID.Y ;  /* 0x00000000000479c3 */ /* 0x000e300000002600 */
[----:B------:R-:W2:Y:S01]  /*0090*/  S2UR UR5, SR_CTAID.X ;  /* 0x00000000000579c3 */ /* 0x000ea20000002500 */
[----:B-1----:R-:W-:-:S07]  /*00a0*/  UISETP.GE.AND UP0, UPT, UR18, 0x1, UPT ;  /* 0x000000011200788c */ /* 0x002fce000bf06270 */
[----:B------:R-:W2:Y:S01]  /*00b0*/  LDC R13, c[0x0][0x360] ;  /* 0x0000d800ff0d7b82 */ /* 0x000ea20000000800 */
[----:B------:R-:W-:Y:S01]  /*00c0*/  PLOP3.LUT P0, PT, PT, PT, UP0, 0x80, 0x8 ;  /* 0x000000000008781c */ /* 0x000fe20003f0f008 */
[----:B0-----:R-:W-:Y:S02]  /*00d0*/  IMAD R0, R0, UR4, R3 ;  /* 0x0000000400007c24 */ /* 0x001fe4000f8e0203 */
[----:B--2---:R-:W-:-:S05]  /*00e0*/  IMAD R13, R13, UR5, R2 ;  /* 0x000000050d0d7c24 */ /* 0x004fca000f8e0202 */
[----:B------:R-:W-:-:S04]  /*00f0*/  VIMNMX R2, PT, PT, R0, R13, !PT ;  /* 0x0000000d00027248 */ /* 0x000fc80007fe0100 */
[----:B------:R-:W-:-:S13]  /*0100*/  ISETP.GE.OR P0, PT, R2, UR18, !P0 ;  /* 0x0000001202007c0c */ /* 0x000fda000c706670 */
[----:B---3--:R-:W-:Y:S05]  /*0110*/  @P0 BRA `(.L_x_16) ;  /* 0x0000000800640947 */ /* 0x008fea0003800000 */
[----:B------:R-:W-:Y:S02]  /*0120*/  UISETP.GE.U32.AND UP1, UPT, UR18, 0x8, UPT ;  /* 0x000000081200788c */ /* 0x000fe4000bf26070 */
[----:B------:R-:W-:Y:S01]  /*0130*/  IMAD R5, R0, UR18, RZ ;  /* 0x0000001200057c24 */ /* 0x000fe2000f8e02ff */
[----:B------:R-:W-:Y:S01]  /*0140*/  ULOP3.LUT UR19, UR18, 0x7, URZ, 0xc0, !UPT ;  /* 0x0000000712137892 */ /* 0x000fe2000f8ec0ff */
[----:B------:R-:W-:Y:S01]  /*0150*/  MOV R12, RZ ;  /* 0x000000ff000c7202 */ /* 0x000fe20000000f00 */
[----:B------:R-:W-:Y:S02]  /*0160*/  UMOV UR4, URZ ;  /* 0x000000ff00047c82 */ /* 0x000fe40008000000 */
[----:B------:R-:W-:Y:S02]  /*0170*/  UISETP.NE.AND UP0, UPT, UR19, URZ, UPT ;  /* 0x000000ff1300728c */ /* 0x000fe4000bf05270 */
[----:B------:R-:W-:Y:S09]  /*0180*/  BRA.U !UP1, `(.L_x_17) ;  /* 0x0000000509087547 */ /* 0x000ff2000b800000 */
[----:B------:R-:W0:Y:S01]  /*0190*/  LDCU.128 UR20, c[0x0][0x380] ;  /* 0x00007000ff1477ac */ /* 0x000e220008000c00 */
[----:B------:R-:W-:Y:S02]  /*01a0*/  MOV R12, RZ ;  /* 0x000000ff000c7202 */ /* 0x000fe40000000f00 */
[----:B------:R-:W-:Y:S01]  /*01b0*/  MOV R14, R13 ;  /* 0x0000000d000e7202 */ /* 0x000fe20000000f00 */
[----:B------:R-:W-:-:S04]  /*01c0*/  ULOP3.LUT UR4, UR18, 0x7ffffff8, URZ, 0xc0, !UPT ;  /* 0x7ffffff812047892 */ /* 0x000fc8000f8ec0ff */
[----:B------:R-:W-:Y:S01]  /*01d0*/  UIADD3 UR5, UPT, UPT, -UR4, URZ, URZ ;  /* 0x000000ff04057290 */ /* 0x000fe2000fffe1ff */
[----:B0-----:R-:W-:Y:S01]  /*01e0*/  MOV R2, UR20 ;  /* 0x0000001400027c02 */ /* 0x001fe20008000f00 */
[----:B------:R-:W-:Y:S01]  /*01f0*/  UIMAD.WIDE.U32 UR6, UR18, 0xc, UR22 ;  /* 0x0000000c120678a5 */ /* 0x000fe2000f8e0016 */
[----:B------:R-:W-:Y:S01]  /*0200*/  MOV R3, UR21 ;  /* 0x0000001500037c02 */ /* 0x000fe20008000f00 */
[----:B------:R-:W-:Y:S02]  /*0210*/  UIMAD.WIDE.U32 UR8, UR18, 0x10, UR22 ;  /* 0x00000010120878a5 */ /* 0x000fe4000f8e0016 */
[----:B------:R-:W-:Y:S01]  /*0220*/  UIMAD.WIDE.U32 UR10, UR18, 0x14, UR22 ;  /* 0x00000014120a78a5 */ /* 0x000fe2000f8e0016 */
[----:B------:R-:W-:Y:S01]  /*0230*/  IMAD.WIDE.U32 R2, R5, 0x4, R2 ;  /* 0x0000000405027825 */ /* 0x000fe200078e0002 */
[----:B------:R-:W-:Y:S02]  /*0240*/  UIMAD.WIDE.U32 UR12, UR18, 0x18, UR22 ;  /* 0x00000018120c78a5 */ /* 0x000fe4000f8e0016 */
[----:B------:R-:W-:Y:S01]  /*0250*/  UIMAD.WIDE.U32 UR14, UR18, 0x1c, UR22 ;  /* 0x0000001c120e78a5 */ /* 0x000fe2000f8e0016 */
[----:B------:R-:W-:-:S04]  /*0260*/  IADD3 R2, P0, PT, R2, 0x10, RZ ;  /* 0x0000001002027810 */ /* 0x000fc80007f1e0ff */
[----:B------:R-:W-:-:S09]  /*0270*/  IADD3.X R3, PT, PT, RZ, R3, RZ, P0, !PT ;  /* 0x00000003ff037210 */ /* 0x000fd200007fe4ff */
.L_x_18:
[----:B------:R-:W-:Y:S01]  /*0280*/  UIMAD.WIDE.U32 UR24, UR18, 0x4, UR22 ;  /* 0x00000004121878a5 */ /* 0x000fe2000f8e0016 */
[----:B------:R-:W-:Y:S01]  /*0290*/  IMAD.MOV.U32 R23, RZ, RZ, 0x4 ;  /* 0x00000004ff177424 */ /* 0x000fe200078e00ff */
[----:B------:R-:W-:Y:S01]  /*02a0*/  UIMAD.WIDE.U32 UR20, UR18, 0x8, UR22 ;  /* 0x00000008121478a5 */ /* 0x000fe2000f8e0016 */
[----:B------:R-:W-:Y:S01]  /*02b0*/  HFMA2 R11, -RZ, RZ, 0, 2.384185791015625e-07 ;  /* 0x00000004ff0b7431 */ /* 0x000fe200000001ff */
[----:B------:R-:W2:Y:S01]  /*02c0*/  LDG.E R21, desc[UR16][R2.64+-0x10] ;  /* 0xfffff01002157981 */ /* 0x000ea2000c1e1900 */
[----:B------:R-:W-:Y:S01]  /*02d0*/  IMAD.WIDE R22, R14, R23, UR22 ;  /* 0x000000160e167e25 */ /* 0x000fe2000f8e0217 */
[----:B------:R-:W-:Y:S02]  /*02e0*/  MOV R8, UR24 ;  /* 0x0000001800087c02 */ /* 0x000fe40008000f00 */
[----:B------:R-:W-:Y:S01]  /*02f0*/  MOV R9, UR25 ;  /* 0x0000001900097c02 */ /* 0x000fe20008000f00 */
[----:B------:R-:W3:Y:S01]  /*0300*/  LDG.E R19, desc[UR16][R2.64+-0xc] ;  /* 0xfffff41002137981 */ /* 0x000ee2000c1e1900 */
[----:B------:R-:W-:-:S02]  /*0310*/  MOV R24, UR20 ;  /* 0x0000001400187c02 */ /* 0x000fc40008000f00 */
[----:B------:R-:W-:Y:S01]  /*0320*/  MOV R25, UR21 ;  /* 0x0000001500197c02 */ /* 0x000fe20008000f00 */
[C---:B------:R-:W-:Y:S01]  /*0330*/  IMAD.WIDE R8, R14.reuse, 0x4, R8 ;  /* 0x000000040e087825 */ /* 0x040fe200078e0208 */
[----:B------:R-:W2:Y:S03]  /*0340*/  LDG.E R22, desc[UR16][R22.64] ;  /* 0x0000001016167981 */ /* 0x000ea6000c1e1900 */
[C---:B------:R-:W-:Y:S01]  /*0350*/  IMAD.WIDE R24, R14.reuse, 0x4, R24 ;  /* 0x000000040e187825 */ /* 0x040fe200078e0218 */
[----:B------:R0:W3:Y:S03]  /*0360*/  LDG.E R20, desc[UR16][R8.64] ;  /* 0x0000001008147981 */ /* 0x0000e6000c1e1900 */
[----:B------:R-:W-:Y:S01]  /*0370*/  IMAD.MOV.U32 R5, RZ, RZ, 0x4 ;  /* 0x00000004ff057424 */ /* 0x000fe200078e00ff */
[----:B------:R-:W4:Y:S01]  /*0380*/  LDG.E R18, desc[UR16][R24.64] ;  /* 0x0000001018127981 */ /* 0x000f22000c1e1900 */
[----:B------:R-:W-:Y:S01]  /*0390*/  IMAD.WIDE R10, R14, R11, UR6 ;  /* 0x000000060e0a7e25 */ /* 0x000fe2000f8e020b */
[----:B------:R-:W-:-:S02]  /*03a0*/  MOV R7, 0x4 ;  /* 0x0000000400077802 */ /* 0x000fc40000000f00 */
[----:B------:R-:W4:Y:S01]  /*03b0*/  LDG.E R17, desc[UR16][R2.64+-0x8] ;  /* 0xfffff81002117981 */ /* 0x000f22000c1e1900 */
[----:B0-----:R-:W-:Y:S02]  /*03c0*/  HFMA2 R9, -RZ, RZ, 0, 2.384185791015625e-07 ;  /* 0x00000004ff097431 */ /* 0x001fe400000001ff */
[C---:B------:R-:W-:Y:S01]  /*03d0*/  IMAD.WIDE R4, R14.reuse, R5, UR8 ;  /* 0x000000080e047e25 */ /* 0x040fe2000f8e0205 */
[----:B------:R0:W5:Y:S04]  /*03e0*/  LDG.E R16, desc[UR16][R10.64] ;  /* 0x000000100a107981 */ /* 0x000168000c1e1900 */
[----:B------:R-:W5:Y:S01]  /*03f0*/  LDG.E R15, desc[UR16][R2.64+-0x4] ;  /* 0xfffffc10020f7981 */ /* 0x000f62000c1e1900 */
[----:B------:R-:W-:Y:S01]  /*0400*/  IMAD.WIDE R6, R14, R7, UR10 ;  /* 0x0000000a0e067e25 */ /* 0x000fe2000f8e0207 */
[----:B------:R-:W-:-:S02]  /*0410*/  MOV R27, 0x4 ;  /* 0x00000004001b7802 */ /* 0x000fc40000000f00 */
[----:B------:R1:W5:Y:S01]  /*0420*/  LDG.E R4, desc[UR16][R4.64] ;  /* 0x0000001004047981 */ /* 0x000362000c1e1900 */
[----:B------:R-:W-:-:S03]  /*0430*/  IMAD.WIDE R8, R14, R9, UR12 ;  /* 0x0000000c0e087e25 */ /* 0x000fc6000f8e0209 */
[----:B------:R-:W5:Y:S01]  /*0440*/  LDG.E R23, desc[UR16][R2.64] ;  /* 0x0000001002177981 */ /* 0x000f62000c1e1900 */
[----:B0-----:R-:W-:-:S03]  /*0450*/  IMAD.WIDE R10, R14, R27, UR14 ;  /* 0x0000000e0e0a7e25 */ /* 0x001fc6000f8e021b */
[----:B------:R-:W5:Y:S04]  /*0460*/  LDG.E R7, desc[UR16][R6.64] ;  /* 0x0000001006077981 */ /* 0x000f68000c1e1900 */
[----:B------:R-:W5:Y:S04]  /*0470*/  LDG.E R24, desc[UR16][R2.64+0x4] ;  /* 0x0000041002187981 */ /* 0x000f68000c1e1900 */
[----:B------:R-:W5:Y:S04]  /*0480*/  LDG.E R8, desc[UR16][R8.64] ;  /* 0x0000001008087981 */ /* 0x000f68000c1e1900 */
[----:B------:R-:W5:Y:S04]  /*0490*/  LDG.E R25, desc[UR16][R2.64+0x8] ;  /* 0x0000081002197981 */ /* 0x000f68000c1e1900 */
[----:B------:R-:W5:Y:S04]  /*04a0*/  LDG.E R10, desc[UR16][R10.64] ;  /* 0x000000100a0a7981 */ /* 0x000f68000c1e1900 */
[----:B------:R0:W5:Y:S01]  /*04b0*/  LDG.E R27, desc[UR16][R2.64+0xc] ;  /* 0x00000c10021b7981 */ /* 0x000162000c1e1900 */
[----:B------:R-:W-:-:S04]  /*04c0*/  UIADD3 UR5, UPT, UPT, UR5, 0x8, URZ ;  /* 0x0000000805057890 */ /* 0x000fc8000fffe0ff */
[----:B------:R-:W-:Y:S01]  /*04d0*/  UISETP.NE.AND UP1, UPT, UR5, URZ, UPT ;  /* 0x000000ff0500728c */ /* 0x000fe2000bf25270 */
[----:B-1----:R-:W-:Y:S02]  /*04e0*/  MOV R5, UR18 ;  /* 0x0000001200057c02 */ /* 0x002fe40008000f00 */
[----:B0-----:R-:W-:-:S03]  /*04f0*/  IADD3 R2, P0, PT, R2, 0x20, RZ ;  /* 0x0000002002027810 */ /* 0x001fc60007f1e0ff */
[----:B------:R-:W-:Y:S01]  /*0500*/  IMAD R14, R5, 0x8, R14 ;  /* 0x00000008050e7824 */ /* 0x000fe200078e020e */
[----:B------:R-:W-:Y:S01]  /*0510*/  IADD3.X R3, PT, PT, RZ, R3, RZ, P0, !PT ;  /* 0x00000003ff037210 */ /* 0x000fe200007fe4ff */
[----:B--2---:R-:W-:-:S04]  /*0520*/  FFMA R22, R21, R22, R12 ;  /* 0x0000001615167223 */ /* 0x004fc8000000000c */
[----:B---3--:R-:W-:-:S04]  /*0530*/  FFMA R20, R19, R20, R22 ;  /* 0x0000001413147223 */ /* 0x008fc80000000016 */
[----:B----4-:R-:W-:-:S04]  /*0540*/  FFMA R18, R17, R18, R20 ;  /* 0x0000001211127223 */ /* 0x010fc80000000014 */
[----:B-----5:R-:W-:-:S04]  /*0550*/  FFMA R16, R15, R16, R18 ;  /* 0x000000100f107223 */ /* 0x020fc80000000012 */
[----:B------:R-:W-:-:S04]  /*0560*/  FFMA R23, R23, R4, R16 ;  /* 0x0000000417177223 */ /* 0x000fc80000000010 */
[----:B------:R-:W-:-:S04]  /*0570*/  FFMA R24, R24, R7, R23 ;  /* 0x0000000718187223 */ /* 0x000fc80000000017 */
[----:B------:R-:W-:-:S04]  /*0580*/  FFMA R8, R25, R8, R24 ;  /* 0x0000000819087223 */ /* 0x000fc80000000018 */
[----:B------:R-:W-:Y:S01]  /*0590*/  FFMA R12, R27, R10, R8 ;  /* 0x0000000a1b0c7223 */ /* 0x000fe20000000008 */
[----:B------:R-:W-:Y:S06]  /*05a0*/  BRA.U UP1, `(.L_x_18) ;  /* 0xfffffffd01347547 */ /* 0x000fec000b83ffff */
.L_x_17:
[----:B------:R-:W-:Y:S05]  /*05b0*/  BRA.U !UP0, `(.L_x_16) ;  /* 0x00000005083c7547 */ /* 0x000fea000b800000 */
[----:B------:R-:W-:Y:S01]  /*05c0*/  UISETP.GE.U32.AND UP0, UPT, UR19, 0x4, UPT ;  /* 0x000000041300788c */ /* 0x000fe2000bf06070 */
[----:B------:R-:W-:Y:S01]  /*05d0*/  IMAD R2, R0, UR18, RZ ;  /* 0x0000001200027c24 */ /* 0x000fe2000f8e02ff */
[----:B------:R-:W-:-:S04]  /*05e0*/  ULOP3.LUT UR5, UR18, 0x3, URZ, 0xc0, !UPT ;  /* 0x0000000312057892 */ /* 0x000fc8000f8ec0ff */
[----:B------:R-:W-:-:S03]  /*05f0*/  UISETP.NE.AND UP1, UPT, UR5, URZ, UPT ;  /* 0x000000ff0500728c */ /* 0x000fc6000bf25270 */
[----:B------:R-:W-:Y:S08]  /*0600*/  BRA.U !UP0, `(.L_x_19) ;  /* 0x00000001087c7547 */ /* 0x000ff0000b800000 */
[----:B------:R-:W0:Y:S01]  /*0610*/  LDC.64 R6, c[0x0][0x388] ;  /* 0x0000e200ff067b82 */ /* 0x000e220000000a00 */
[----:B------:R-:W1:Y:S01]  /*0620*/  LDCU.64 UR6, c[0x0][0x380] ;  /* 0x00007000ff0677ac */ /* 0x000e620008000a00 */
[----:B------:R-:W-:Y:S02]  /*0630*/  MOV R4, UR4 ;  /* 0x0000000400047c02 */ /* 0x000fe40008000f00 */
[----:B------:R-:W-:Y:S02]  /*0640*/  IADD3 R3, PT, PT, R2, UR4, RZ ;  /* 0x0000000402037c10 */ /* 0x000fe4000fffe0ff */
[----:B------:R-:W-:Y:S01]  /*0650*/  MOV R11, UR18 ;  /* 0x00000012000b7c02 */ /* 0x000fe20008000f00 */
[----:B------:R-:W-:Y:S01]  /*0660*/  IMAD R5, R4, UR18, R13 ;  /* 0x0000001204057c24 */ /* 0x000fe2000f8e020d */
[----:B------:R-:W2:Y:S01]  /*0670*/  LDC.64 R8, c[0x0][0x380] ;  /* 0x0000e000ff087b82 */ /* 0x000ea20000000a00 */
[----:B------:R-:W-:Y:S02]  /*0680*/  IADD3 R14, P0, PT, R2, UR4, RZ ;  /* 0x00000004020e7c10 */ /* 0x000fe4000ff1e0ff */
[----:B------:R-:W-:Y:S01]  /*0690*/  MOV R15, UR18 ;  /* 0x00000012000f7c02 */ /* 0x000fe20008000f00 */
[----:B0-----:R-:W-:-:S04]  /*06a0*/  IMAD.WIDE R6, R5, 0x4, R6 ;  /* 0x0000000405067825 */ /* 0x001fc800078e0206 */
[----:B------:R-:W-:Y:S01]  /*06b0*/  IMAD.WIDE.U32 R10, R11, 0x4, R6 ;  /* 0x000000040b0a7825 */ /* 0x000fe200078e0006 */
[----:B------:R-:W-:Y:S01]  /*06c0*/  MOV R17, UR18 ;  /* 0x0000001200117c02 */ /* 0x000fe20008000f00 */
[----:B------:R-:W3:Y:S02]  /*06d0*/  LDG.E R6, desc[UR16][R6.64] ;  /* 0x0000001006067981 */ /* 0x000ee4000c1e1900 */
[----:B--2---:R-:W-:Y:S01]  /*06e0*/  IMAD.WIDE.U32 R8, R3, 0x4, R8 ;  /* 0x0000000403087825 */ /* 0x004fe200078e0008 */
[----:B------:R-:W-:Y:S02]  /*06f0*/  IADD3.X R3, PT, PT, RZ, RZ, RZ, P0, !PT ;  /* 0x000000ffff037210 */ /* 0x000fe400007fe4ff */
[----:B-1----:R-:W-:-:S03]  /*0700*/  LEA R4, P0, R14, UR6, 0x2 ;  /* 0x000000060e047c11 */ /* 0x002fc6000f8010ff */
[----:B------:R-:W3:Y:S01]  /*0710*/  LDG.E R9, desc[UR16][R8.64] ;  /* 0x0000001008097981 */ /* 0x000ee2000c1e1900 */
[----:B------:R-:W-:Y:S01]  /*0720*/  LEA.HI.X R5, R14, UR7, R3, 0x2, P0 ;  /* 0x000000070e057c11 */ /* 0x000fe200080f1403 */
[----:B------:R-:W-:Y:S02]  /*0730*/  IMAD.WIDE.U32 R14, R15, 0x4, R10 ;  /* 0x000000040f0e7825 */ /* 0x000fe400078e000a */
[----:B------:R-:W2:Y:S04]  /*0740*/  LDG.E R3, desc[UR16][R10.64] ;  /* 0x000000100a037981 */ /* 0x000ea8000c1e1900 */
[----:B------:R-:W2:Y:S01]  /*0750*/  LDG.E R18, desc[UR16][R4.64+0x4] ;  /* 0x0000041004127981 */ /* 0x000ea2000c1e1900 */
[----:B------:R-:W-:-:S03]  /*0760*/  IMAD.WIDE.U32 R16, R17, 0x4, R14 ;  /* 0x0000000411107825 */ /* 0x000fc600078e000e */
[----:B------:R-:W4:Y:S04]  /*0770*/  LDG.E R19, desc[UR16][R14.64] ;  /* 0x000000100e137981 */ /* 0x000f28000c1e1900 */
[----:B------:R-:W4:Y:S04]  /*0780*/  LDG.E R20, desc[UR16][R4.64+0x8] ;  /* 0x0000081004147981 */ /* 0x000f28000c1e1900 */
[----:B------:R-:W5:Y:S04]  /*0790*/  LDG.E R22, desc[UR16][R4.64+0xc] ;  /* 0x00000c1004167981 */ /* 0x000f68000c1e1900 */
[----:B------:R-:W5:Y:S01]  /*07a0*/  LDG.E R16, desc[UR16][R16.64] ;  /* 0x0000001010107981 */ /* 0x000f62000c1e1900 */
[----:B------:R-:W-:Y:S01]  /*07b0*/  UIADD3 UR4, UPT, UPT, UR4, 0x4, URZ ;  /* 0x0000000404047890 */ /* 0x000fe2000fffe0ff */
[----:B---3--:R-:W-:-:S04]  /*07c0*/  FFMA R9, R9, R6, R12 ;  /* 0x0000000609097223 */ /* 0x008fc8000000000c */
[----:B--2---:R-:W-:-:S04]  /*07d0*/  FFMA R3, R18, R3, R9 ;  /* 0x0000000312037223 */ /* 0x004fc80000000009 */
[----:B----4-:R-:W-:-:S04]  /*07e0*/  FFMA R3, R20, R19, R3 ;  /* 0x0000001314037223 */ /* 0x010fc80000000003 */
[----:B-----5:R-:W-:-:S07]  /*07f0*/  FFMA R12, R22, R16, R3 ;  /* 0x00000010160c7223 */ /* 0x020fce0000000003 */
.L_x_19:
[----:B------:R-:W-:Y:S05]  /*0800*/  BRA.U !UP1, `(.L_x_16) ;  /* 0x0000000109a87547 */ /* 0x000fea000b800000 */
[----:B------:R-:W-:Y:S01]  /*0810*/  UISETP.NE.AND UP0, UPT, UR5, 0x1, UPT ;  /* 0x000000010500788c */ /* 0x000fe2000bf05270 */
[----:B------:R-:W-:Y:S01]  /*0820*/  MOV R4, UR4 ;  /* 0x0000000400047c02 */ /* 0x000fe20008000f00 */
[----:B------:R-:W-:Y:S02]  /*0830*/  ULOP3.LUT UR5, UR18, 0x1, URZ, 0xc0, !UPT ;  /* 0x0000000112057892 */ /* 0x000fe4000f8ec0ff */
[----:B------:R-:W-:Y:S02]  /*0840*/  IMAD.U32 R17, RZ, RZ, UR18 ;  /* 0x00000012ff117e24 */ /* 0x000fe4000f8e00ff */
[----:B------:R-:W-:Y:S01]  /*0850*/  UISETP.NE.U32.AND UP1, UPT, UR5, 0x1, UPT ;  /* 0x000000010500788c */ /* 0x000fe2000bf25070 */
[----:B------:R-:W-:-:S04]  /*0860*/  PLOP3.LUT P1, PT, PT, PT, UP0, 0x80, 0x8 ;  /* 0x000000000008781c */ /* 0x000fc80003f2f008 */
[----:B------:R-:W0:Y:S01]  /*0870*/  @UP0 LDCU.128 UR8, c[0x0][0x380] ;  /* 0x00007000ff0807ac */ /* 0x000e220008000c00 */
[----:B------:R-:W-:Y:S01]  /*0880*/  PLOP3.LUT P0, PT, PT, PT, UP1, 0x80, 0x8 ;  /* 0x000000000008781c */ /* 0x000fe20003f0f018 */
[----:B------:R-:W1:Y:S04]  /*0890*/  @UP0 LDCU.64 UR6, c[0x0][0x380] ;  /* 0x00007000ff0607ac */ /* 0x000e680008000a00 */
[----:B------:R-:W2:Y:S03]  /*08a0*/  @!UP1 LDCU.128 UR12, c[0x0][0x380] ;  /* 0x00007000ff0c97ac */ /* 0x000ea60008000c00 */
[C---:B------:R-:W-:Y:S01]  /*08b0*/  @P1 VIADD R3, R2.reuse, UR4 ;  /* 0x0000000402031c36 */ /* 0x040fe20008000000 */
[----:B------:R-:W-:Y:S01]  /*08c0*/  @P1 IADD3 R5, P2, PT, R2, UR4, RZ ;  /* 0x0000000402051c10 */ /* 0x000fe2000ff5e0ff */
[----:B------:R-:W-:-:S03]  /*08d0*/  @UP0 UIADD3 UR4, UPT, UPT, UR4, 0x2, URZ ;  /* 0x0000000204040890 */ /* 0x000fc6000fffe0ff */
[----:B------:R-:W-:Y:S02]  /*08e0*/  @P1 IADD3.X R8, PT, PT, RZ, RZ, RZ, P2, !PT ;  /* 0x000000ffff081210 */ /* 0x000fe400017fe4ff */
[----:B0-----:R-:W-:Y:S02]  /*08f0*/  MOV R14, UR8 ;  /* 0x00000008000e7c02 */ /* 0x001fe40008000f00 */
[----:B------:R-:W-:Y:S02]  /*0900*/  MOV R15, UR9 ;  /* 0x00000009000f7c02 */ /* 0x000fe40008000f00 */
[----:B------:R-:W-:Y:S02]  /*0910*/  MOV R6, UR10 ;  /* 0x0000000a00067c02 */ /* 0x000fe40008000f00 */
[----:B------:R-:W-:Y:S01]  /*0920*/  MOV R7, UR11 ;  /* 0x0000000b00077c02 */ /* 0x000fe20008000f00 */
[----:B------:R-:W-:-:S04]  /*0930*/  @P1 IMAD.WIDE.U32 R14, R3, 0x4, R14 ;  /* 0x00000004030e1825 */ /* 0x000fc800078e000e */
[----:B------:R-:W-:Y:S01]  /*0940*/  @P1 IMAD R3, R4, UR18, R13 ;  /* 0x0000001204031c24 */ /* 0x000fe2000f8e020d */
[----:B-1----:R-:W-:Y:S02]  /*0950*/  @P1 LEA R4, P2, R5, UR6, 0x2 ;  /* 0x0000000605041c11 */ /* 0x002fe4000f8410ff */
[----:B------:R-:W-:Y:S01]  /*0960*/  MOV R18, UR4 ;  /* 0x0000000400127c02 */ /* 0x000fe20008000f00 */
[----:B------:R-:W-:Y:S01]  /*0970*/  @P1 IMAD.WIDE R6, R3, 0x4, R6 ;  /* 0x0000000403061825 */ /* 0x000fe200078e0206 */
[----:B------:R-:W-:Y:S01]  /*0980*/  @P1 LEA.HI.X R5, R5, UR7, R8, 0x2, P2 ;  /* 0x0000000705051c11 */ /* 0x000fe200090f1408 */
[----:B------:R-:W3:Y:S01]  /*0990*/  @P1 LDG.E R3, desc[UR16][R14.64] ;  /* 0x000000100e031981 */ /* 0x000ee2000c1e1900 */
[----:B--2---:R-:W-:Y:S01]  /*09a0*/  MOV R8, UR12 ;  /* 0x0000000c00087c02 */ /* 0x004fe20008000f00 */
[----:B------:R-:W-:Y:S01]  /*09b0*/  @!P0 IMAD R21, R18, UR18, R13 ;  /* 0x0000001212158c24 */ /* 0x000fe2000f8e020d */
[----:B------:R-:W-:Y:S01]  /*09c0*/  MOV R9, UR13 ;  /* 0x0000000d00097c02 */ /* 0x000fe20008000f00 */
[----:B------:R-:W-:Y:S01]  /*09d0*/  @P1 IMAD.WIDE.U32 R16, R17, 0x4, R6 ;  /* 0x0000000411101825 */ /* 0x000fe200078e0006 */
[----:B------:R-:W-:Y:S01]  /*09e0*/  @!P0 IADD3 R19, PT, PT, R2, UR4, RZ ;  /* 0x0000000402138c10 */ /* 0x000fe2000fffe0ff */
[----:B------:R-:W3:Y:S01]  /*09f0*/  @P1 LDG.E R6, desc[UR16][R6.64] ;  /* 0x0000001006061981 */ /* 0x000ee2000c1e1900 */
[----:B------:R-:W-:-:S02]  /*0a00*/  MOV R10, UR14 ;  /* 0x0000000e000a7c02 */ /* 0x000fc40008000f00 */
[----:B------:R-:W-:Y:S01]  /*0a10*/  MOV R11, UR15 ;  /* 0x0000000f000b7c02 */ /* 0x000fe20008000f00 */
[----:B------:R-:W-:Y:S01]  /*0a20*/  @!P0 IMAD.WIDE.U32 R8, R19, 0x4, R8 ;  /* 0x0000000413088825 */ /* 0x000fe200078e0008 */
[----:B------:R-:W2:Y:S03]  /*0a30*/  @P1 LDG.E R16, desc[UR16][R16.64] ;  /* 0x0000001010101981 */ /* 0x000ea6000c1e1900 */
[----:B------:R-:W-:Y:S01]  /*0a40*/  @!P0 IMAD.WIDE R10, R21, 0x4, R10 ;  /* 0x00000004150a8825 */ /* 0x000fe200078e020a */
[----:B------:R-:W2:Y:S04]  /*0a50*/  @P1 LDG.E R4, desc[UR16][R4.64+0x4] ;  /* 0x0000041004041981 */ /* 0x000ea8000c1e1900 */
[----:B------:R-:W4:Y:S04]  /*0a60*/  @!P0 LDG.E R9, desc[UR16][R8.64] ;  /* 0x0000001008098981 */ /* 0x000f28000c1e1900 */
[----:B------:R-:W4:Y:S01]  /*0a70*/  @!P0 LDG.E R10, desc[UR16][R10.64] ;  /* 0x000000100a0a8981 */ /* 0x000f22000c1e1900 */
[----:B---3--:R-:W-:-:S04]  /*0a80*/  @P1 FFMA R3, R3, R6, R12 ;  /* 0x0000000603031223 */ /* 0x008fc8000000000c */
[----:B--2---:R-:W-:-:S04]  /*0a90*/  @P1 FFMA R12, R4, R16, R3 ;  /* 0x00000010040c1223 */ /* 0x004fc80000000003 */
[----:B----4-:R-:W-:-:S07]  /*0aa0*/  @!P0 FFMA R12, R9, R10, R12 ;  /* 0x0000000a090c8223 */ /* 0x010fce000000000c */
.L_x_16:
[----:B------:R-:W-:Y:S05]  /*0ab0*/  BSYNC.RECONVERGENT B0 ;  /* 0x0000000000007941 */ /* 0x000fea0003800200 */
.L_x_15:
[----:B------:R-:W0:Y:S01]  /*0ac0*/  LDC.64 R2, c[0x0][0x390] ;  /* 0x0000e400ff027b82 */ /* 0x000e220000000a00 */
[----:B------:R-:W-:-:S04]  /*0ad0*/  IMAD R13, R0, UR18, R13 ;  /* 0x00000012000d7c24 */ /* 0x000fc8000f8e020d */
[----:B0-----:R-:W-:-:S05]  /*0ae0*/  IMAD.WIDE R2, R13, 0x4, R2 ;  /* 0x000000040d027825 */ /* 0x001fca00078e0202 */
[----:B------:R-:W-:Y:S01]  /*0af0*/  STG.E desc[UR16][R2.64], R12 ;  /* 0x0000000c02007986 */ /* 0x000fe2000c101910 */
[----:B------:R-:W-:Y:S05]  /*0b00*/  EXIT ;  /* 0x000000000000794d */ /* 0x000fea0003800000 */
.L_x_20:
        /* <DEDUP_REMOVED lines=15> */
.L_x_25:


//--------------------- .nv.shared.reserved.0     --------------------------
	.section	.nv.shared.reserved.0,"aw",@nobits
	.weak		__nv_reservedSMEM_offset_0_alias
	.size		__nv_reservedSMEM_offset_0_alias, 0, 64
	.other		__nv_reservedSMEM_offset_0_alias,@"STO_CUDA_RESERVED_SHARED STV_DEFAULT"
__nv_reservedSMEM_offset_0_alias:
	.zero		0
	.zero		64


//--------------------- .nv.constant0.sum_coulomb_results_kernel --------------------------
	.section	.nv.constant0.sum_coulomb_results_kernel,"a",@progbits
	.sectionflags	@""
	.align	4
.nv.constant0.sum_coulomb_results_kernel:
	.zero		916


//--------------------- .nv.constant0.coulomb_kernel --------------------------
	.section	.nv.constant0.coulomb_kernel,"a",@progbits
	.sectionflags	@""
	.align	4
.nv.constant0.coulomb_kernel:
	.zero		968


//--------------------- .nv.constant0.matmul      --------------------------
	.section	.nv.constant0.matmul,"a",@progbits
	.sectionflags	@""
	.align	4
.nv.constant0.matmul:
	.zero		924


//--------------------- SYMBOLS --------------------------

	.type		.nv.reservedSmem.offset0,@object
	.size		.nv.reservedSmem.offset0,0x4
